//
// Generated by NVIDIA NVVM Compiler
//
// Compiler Build ID: CL-36424714
// Cuda compilation tools, release 13.0, V13.0.88
// Based on NVVM 20.0.0
//

.version 9.0
.target sm_100
.address_size 64

	// .globl	_Z21generateRandomNumbersPfyy
.global .align 4 .b8 precalc_xorwow_matrix[102400];
.global .align 4 .b8 precalc_xorwow_offset_matrix[102400];
.global .align 4 .b8 mrg32k3aM1[2304];
.global .align 4 .b8 mrg32k3aM2[2304];
.global .align 4 .b8 mrg32k3aM1SubSeq[2016];
.global .align 4 .b8 mrg32k3aM2SubSeq[2016];
.global .align 4 .b8 mrg32k3aM1Seq[2304];
.global .align 4 .b8 mrg32k3aM2Seq[2304];
.const .align 8 .b8 __cr_lgamma_table[72];

.visible .entry _Z21generateRandomNumbersPfyy(
	.param .u64 .ptr .align 1 _Z21generateRandomNumbersPfyy_param_0,
	.param .u64 _Z21generateRandomNumbersPfyy_param_1,
	.param .u64 _Z21generateRandomNumbersPfyy_param_2
)
{
	.local .align 8 .b8 	__local_depot0[48];
	.reg .b64 	%SP;
	.reg .b64 	%SPL;
	.reg .pred 	%p<65>;
	.reg .b32 	%r<1230>;
	.reg .b32 	%f<3>;
	.reg .b64 	%rd<33>;

	mov.u64 	%SPL, __local_depot0;
	ld.param.u64 	%rd14, [_Z21generateRandomNumbersPfyy_param_0];
	ld.param.u64 	%rd16, [_Z21generateRandomNumbersPfyy_param_1];
	ld.param.u64 	%rd15, [_Z21generateRandomNumbersPfyy_param_2];
	add.u64 	%rd1, %SPL, 0;
	mov.u32 	%r561, %ctaid.x;
	mov.u32 	%r562, %ntid.x;
	mov.u32 	%r563, %tid.x;
	mad.lo.s32 	%r564, %r561, %r562, %r563;
	cvt.u64.u32 	%rd32, %r564;
	mov.u32 	%r565, %nctaid.x;
	mul.lo.s32 	%r1, %r562, %r565;
	cvt.u32.u64 	%r566, %rd16;
	xor.b32  	%r567, %r566, -1429050551;
	mul.lo.s32 	%r568, %r567, 1099087573;
	{ .reg .b32 tmp; mov.b64 {tmp, %r569}, %rd16; }
	xor.b32  	%r570, %r569, -136515619;
	mul.lo.s32 	%r571, %r570, -1703105765;
	add.s32 	%r572, %r568, %r571;
	add.s32 	%r1224, %r572, 6615241;
	add.s32 	%r954, %r568, 123456789;
	st.local.v2.u32 	[%rd1], {%r1224, %r954};
	xor.b32  	%r953, %r568, 362436069;
	add.s32 	%r952, %r571, 521288629;
	st.local.v2.u32 	[%rd1+8], {%r953, %r952};
	xor.b32  	%r951, %r571, 88675123;
	add.s32 	%r950, %r568, 5783321;
	st.local.v2.u32 	[%rd1+16], {%r951, %r950};
	setp.eq.s32 	%p1, %r564, 0;
	@%p1 bra 	$L__BB0_115;
	mov.b32 	%r937, 0;
	mov.u64 	%rd31, %rd32;
$L__BB0_2:
	mov.u64 	%rd3, %rd31;
	and.b64  	%rd4, %rd3, 3;
	setp.eq.s64 	%p2, %rd4, 0;
	@%p2 bra 	$L__BB0_114;
	mul.wide.u32 	%rd18, %r937, 3200;
	mov.u64 	%rd19, precalc_xorwow_matrix;
	add.s64 	%rd5, %rd19, %rd18;
	mov.b32 	%r950, 0;
	mov.u32 	%r951, %r950;
	mov.u32 	%r952, %r950;
	mov.u32 	%r953, %r950;
	mov.u32 	%r954, %r950;
	mov.u32 	%r943, %r950;
$L__BB0_4:
	mul.wide.u32 	%rd20, %r943, 4;
	add.s64 	%rd21, %rd1, %rd20;
	ld.local.u32 	%r20, [%rd21+4];
	shl.b32 	%r21, %r943, 5;
	mov.b32 	%r949, 0;
$L__BB0_5:
	.pragma "nounroll";
	shr.u32 	%r576, %r20, %r949;
	and.b32  	%r577, %r576, 1;
	setp.eq.b32 	%p3, %r577, 1;
	not.pred 	%p4, %p3;
	add.s32 	%r578, %r21, %r949;
	mul.lo.s32 	%r579, %r578, 5;
	mul.wide.u32 	%rd22, %r579, 4;
	add.s64 	%rd6, %rd5, %rd22;
	@%p4 bra 	$L__BB0_7;
	ld.global.u32 	%r580, [%rd6];
	xor.b32  	%r954, %r954, %r580;
	ld.global.u32 	%r581, [%rd6+4];
	xor.b32  	%r953, %r953, %r581;
	ld.global.u32 	%r582, [%rd6+8];
	xor.b32  	%r952, %r952, %r582;
	ld.global.u32 	%r583, [%rd6+12];
	xor.b32  	%r951, %r951, %r583;
	ld.global.u32 	%r584, [%rd6+16];
	xor.b32  	%r950, %r950, %r584;
$L__BB0_7:
	and.b32  	%r586, %r576, 2;
	setp.eq.s32 	%p5, %r586, 0;
	@%p5 bra 	$L__BB0_9;
	ld.global.u32 	%r587, [%rd6+20];
	xor.b32  	%r954, %r954, %r587;
	ld.global.u32 	%r588, [%rd6+24];
	xor.b32  	%r953, %r953, %r588;
	ld.global.u32 	%r589, [%rd6+28];
	xor.b32  	%r952, %r952, %r589;
	ld.global.u32 	%r590, [%rd6+32];
	xor.b32  	%r951, %r951, %r590;
	ld.global.u32 	%r591, [%rd6+36];
	xor.b32  	%r950, %r950, %r591;
$L__BB0_9:
	and.b32  	%r593, %r576, 4;
	setp.eq.s32 	%p6, %r593, 0;
	@%p6 bra 	$L__BB0_11;
	ld.global.u32 	%r594, [%rd6+40];
	xor.b32  	%r954, %r954, %r594;
	ld.global.u32 	%r595, [%rd6+44];
	xor.b32  	%r953, %r953, %r595;
	ld.global.u32 	%r596, [%rd6+48];
	xor.b32  	%r952, %r952, %r596;
	ld.global.u32 	%r597, [%rd6+52];
	xor.b32  	%r951, %r951, %r597;
	ld.global.u32 	%r598, [%rd6+56];
	xor.b32  	%r950, %r950, %r598;
$L__BB0_11:
	and.b32  	%r600, %r576, 8;
	setp.eq.s32 	%p7, %r600, 0;
	@%p7 bra 	$L__BB0_13;
	ld.global.u32 	%r601, [%rd6+60];
	xor.b32  	%r954, %r954, %r601;
	ld.global.u32 	%r602, [%rd6+64];
	xor.b32  	%r953, %r953, %r602;
	ld.global.u32 	%r603, [%rd6+68];
	xor.b32  	%r952, %r952, %r603;
	ld.global.u32 	%r604, [%rd6+72];
	xor.b32  	%r951, %r951, %r604;
	ld.global.u32 	%r605, [%rd6+76];
	xor.b32  	%r950, %r950, %r605;
$L__BB0_13:
	and.b32  	%r607, %r576, 16;
	setp.eq.s32 	%p8, %r607, 0;
	@%p8 bra 	$L__BB0_15;
	ld.global.u32 	%r608, [%rd6+80];
	xor.b32  	%r954, %r954, %r608;
	ld.global.u32 	%r609, [%rd6+84];
	xor.b32  	%r953, %r953, %r609;
	ld.global.u32 	%r610, [%rd6+88];
	xor.b32  	%r952, %r952, %r610;
	ld.global.u32 	%r611, [%rd6+92];
	xor.b32  	%r951, %r951, %r611;
	ld.global.u32 	%r612, [%rd6+96];
	xor.b32  	%r950, %r950, %r612;
$L__BB0_15:
	and.b32  	%r614, %r576, 32;
	setp.eq.s32 	%p9, %r614, 0;
	@%p9 bra 	$L__BB0_17;
	ld.global.u32 	%r615, [%rd6+100];
	xor.b32  	%r954, %r954, %r615;
	ld.global.u32 	%r616, [%rd6+104];
	xor.b32  	%r953, %r953, %r616;
	ld.global.u32 	%r617, [%rd6+108];
	xor.b32  	%r952, %r952, %r617;
	ld.global.u32 	%r618, [%rd6+112];
	xor.b32  	%r951, %r951, %r618;
	ld.global.u32 	%r619, [%rd6+116];
	xor.b32  	%r950, %r950, %r619;
$L__BB0_17:
	and.b32  	%r621, %r576, 64;
	setp.eq.s32 	%p10, %r621, 0;
	@%p10 bra 	$L__BB0_19;
	ld.global.u32 	%r622, [%rd6+120];
	xor.b32  	%r954, %r954, %r622;
	ld.global.u32 	%r623, [%rd6+124];
	xor.b32  	%r953, %r953, %r623;
	ld.global.u32 	%r624, [%rd6+128];
	xor.b32  	%r952, %r952, %r624;
	ld.global.u32 	%r625, [%rd6+132];
	xor.b32  	%r951, %r951, %r625;
	ld.global.u32 	%r626, [%rd6+136];
	xor.b32  	%r950, %r950, %r626;
$L__BB0_19:
	and.b32  	%r628, %r576, 128;
	setp.eq.s32 	%p11, %r628, 0;
	@%p11 bra 	$L__BB0_21;
	ld.global.u32 	%r629, [%rd6+140];
	xor.b32  	%r954, %r954, %r629;
	ld.global.u32 	%r630, [%rd6+144];
	xor.b32  	%r953, %r953, %r630;
	ld.global.u32 	%r631, [%rd6+148];
	xor.b32  	%r952, %r952, %r631;
	ld.global.u32 	%r632, [%rd6+152];
	xor.b32  	%r951, %r951, %r632;
	ld.global.u32 	%r633, [%rd6+156];
	xor.b32  	%r950, %r950, %r633;
$L__BB0_21:
	and.b32  	%r635, %r576, 256;
	setp.eq.s32 	%p12, %r635, 0;
	@%p12 bra 	$L__BB0_23;
	ld.global.u32 	%r636, [%rd6+160];
	xor.b32  	%r954, %r954, %r636;
	ld.global.u32 	%r637, [%rd6+164];
	xor.b32  	%r953, %r953, %r637;
	ld.global.u32 	%r638, [%rd6+168];
	xor.b32  	%r952, %r952, %r638;
	ld.global.u32 	%r639, [%rd6+172];
	xor.b32  	%r951, %r951, %r639;
	ld.global.u32 	%r640, [%rd6+176];
	xor.b32  	%r950, %r950, %r640;
$L__BB0_23:
	and.b32  	%r642, %r576, 512;
	setp.eq.s32 	%p13, %r642, 0;
	@%p13 bra 	$L__BB0_25;
	ld.global.u32 	%r643, [%rd6+180];
	xor.b32  	%r954, %r954, %r643;
	ld.global.u32 	%r644, [%rd6+184];
	xor.b32  	%r953, %r953, %r644;
	ld.global.u32 	%r645, [%rd6+188];
	xor.b32  	%r952, %r952, %r645;
	ld.global.u32 	%r646, [%rd6+192];
	xor.b32  	%r951, %r951, %r646;
	ld.global.u32 	%r647, [%rd6+196];
	xor.b32  	%r950, %r950, %r647;
$L__BB0_25:
	and.b32  	%r649, %r576, 1024;
	setp.eq.s32 	%p14, %r649, 0;
	@%p14 bra 	$L__BB0_27;
	ld.global.u32 	%r650, [%rd6+200];
	xor.b32  	%r954, %r954, %r650;
	ld.global.u32 	%r651, [%rd6+204];
	xor.b32  	%r953, %r953, %r651;
	ld.global.u32 	%r652, [%rd6+208];
	xor.b32  	%r952, %r952, %r652;
	ld.global.u32 	%r653, [%rd6+212];
	xor.b32  	%r951, %r951, %r653;
	ld.global.u32 	%r654, [%rd6+216];
	xor.b32  	%r950, %r950, %r654;
$L__BB0_27:
	and.b32  	%r656, %r576, 2048;
	setp.eq.s32 	%p15, %r656, 0;
	@%p15 bra 	$L__BB0_29;
	ld.global.u32 	%r657, [%rd6+220];
	xor.b32  	%r954, %r954, %r657;
	ld.global.u32 	%r658, [%rd6+224];
	xor.b32  	%r953, %r953, %r658;
	ld.global.u32 	%r659, [%rd6+228];
	xor.b32  	%r952, %r952, %r659;
	ld.global.u32 	%r660, [%rd6+232];
	xor.b32  	%r951, %r951, %r660;
	ld.global.u32 	%r661, [%rd6+236];
	xor.b32  	%r950, %r950, %r661;
$L__BB0_29:
	and.b32  	%r663, %r576, 4096;
	setp.eq.s32 	%p16, %r663, 0;
	@%p16 bra 	$L__BB0_31;
	ld.global.u32 	%r664, [%rd6+240];
	xor.b32  	%r954, %r954, %r664;
	ld.global.u32 	%r665, [%rd6+244];
	xor.b32  	%r953, %r953, %r665;
	ld.global.u32 	%r666, [%rd6+248];
	xor.b32  	%r952, %r952, %r666;
	ld.global.u32 	%r667, [%rd6+252];
	xor.b32  	%r951, %r951, %r667;
	ld.global.u32 	%r668, [%rd6+256];
	xor.b32  	%r950, %r950, %r668;
$L__BB0_31:
	and.b32  	%r670, %r576, 8192;
	setp.eq.s32 	%p17, %r670, 0;
	@%p17 bra 	$L__BB0_33;
	ld.global.u32 	%r671, [%rd6+260];
	xor.b32  	%r954, %r954, %r671;
	ld.global.u32 	%r672, [%rd6+264];
	xor.b32  	%r953, %r953, %r672;
	ld.global.u32 	%r673, [%rd6+268];
	xor.b32  	%r952, %r952, %r673;
	ld.global.u32 	%r674, [%rd6+272];
	xor.b32  	%r951, %r951, %r674;
	ld.global.u32 	%r675, [%rd6+276];
	xor.b32  	%r950, %r950, %r675;
$L__BB0_33:
	and.b32  	%r677, %r576, 16384;
	setp.eq.s32 	%p18, %r677, 0;
	@%p18 bra 	$L__BB0_35;
	ld.global.u32 	%r678, [%rd6+280];
	xor.b32  	%r954, %r954, %r678;
	ld.global.u32 	%r679, [%rd6+284];
	xor.b32  	%r953, %r953, %r679;
	ld.global.u32 	%r680, [%rd6+288];
	xor.b32  	%r952, %r952, %r680;
	ld.global.u32 	%r681, [%rd6+292];
	xor.b32  	%r951, %r951, %r681;
	ld.global.u32 	%r682, [%rd6+296];
	xor.b32  	%r950, %r950, %r682;
$L__BB0_35:
	and.b32  	%r684, %r576, 32768;
	setp.eq.s32 	%p19, %r684, 0;
	@%p19 bra 	$L__BB0_37;
	ld.global.u32 	%r685, [%rd6+300];
	xor.b32  	%r954, %r954, %r685;
	ld.global.u32 	%r686, [%rd6+304];
	xor.b32  	%r953, %r953, %r686;
	ld.global.u32 	%r687, [%rd6+308];
	xor.b32  	%r952, %r952, %r687;
	ld.global.u32 	%r688, [%rd6+312];
	xor.b32  	%r951, %r951, %r688;
	ld.global.u32 	%r689, [%rd6+316];
	xor.b32  	%r950, %r950, %r689;
$L__BB0_37:
	add.s32 	%r949, %r949, 16;
	setp.ne.s32 	%p20, %r949, 32;
	@%p20 bra 	$L__BB0_5;
	mad.lo.s32 	%r690, %r943, -31, %r21;
	add.s32 	%r943, %r690, 1;
	setp.ne.s32 	%p21, %r943, 5;
	@%p21 bra 	$L__BB0_4;
	st.local.u32 	[%rd1+4], %r954;
	st.local.v2.u32 	[%rd1+8], {%r953, %r952};
	st.local.v2.u32 	[%rd1+16], {%r951, %r950};
	setp.eq.s64 	%p22, %rd4, 1;
	@%p22 bra 	$L__BB0_114;
	mov.b32 	%r950, 0;
	mov.u32 	%r951, %r950;
	mov.u32 	%r952, %r950;
	mov.u32 	%r953, %r950;
	mov.u32 	%r954, %r950;
	mov.u32 	%r1035, %r950;
$L__BB0_41:
	mul.wide.u32 	%rd23, %r1035, 4;
	add.s64 	%rd24, %rd1, %rd23;
	ld.local.u32 	%r196, [%rd24+4];
	shl.b32 	%r197, %r1035, 5;
	mov.b32 	%r1041, 0;
$L__BB0_42:
	.pragma "nounroll";
	shr.u32 	%r693, %r196, %r1041;
	and.b32  	%r694, %r693, 1;
	setp.eq.b32 	%p23, %r694, 1;
	not.pred 	%p24, %p23;
	add.s32 	%r695, %r197, %r1041;
	mul.lo.s32 	%r696, %r695, 5;
	mul.wide.u32 	%rd25, %r696, 4;
	add.s64 	%rd7, %rd5, %rd25;
	@%p24 bra 	$L__BB0_44;
	ld.global.u32 	%r697, [%rd7];
	xor.b32  	%r954, %r954, %r697;
	ld.global.u32 	%r698, [%rd7+4];
	xor.b32  	%r953, %r953, %r698;
	ld.global.u32 	%r699, [%rd7+8];
	xor.b32  	%r952, %r952, %r699;
	ld.global.u32 	%r700, [%rd7+12];
	xor.b32  	%r951, %r951, %r700;
	ld.global.u32 	%r701, [%rd7+16];
	xor.b32  	%r950, %r950, %r701;
$L__BB0_44:
	and.b32  	%r703, %r693, 2;
	setp.eq.s32 	%p25, %r703, 0;
	@%p25 bra 	$L__BB0_46;
	ld.global.u32 	%r704, [%rd7+20];
	xor.b32  	%r954, %r954, %r704;
	ld.global.u32 	%r705, [%rd7+24];
	xor.b32  	%r953, %r953, %r705;
	ld.global.u32 	%r706, [%rd7+28];
	xor.b32  	%r952, %r952, %r706;
	ld.global.u32 	%r707, [%rd7+32];
	xor.b32  	%r951, %r951, %r707;
	ld.global.u32 	%r708, [%rd7+36];
	xor.b32  	%r950, %r950, %r708;
$L__BB0_46:
	and.b32  	%r710, %r693, 4;
	setp.eq.s32 	%p26, %r710, 0;
	@%p26 bra 	$L__BB0_48;
	ld.global.u32 	%r711, [%rd7+40];
	xor.b32  	%r954, %r954, %r711;
	ld.global.u32 	%r712, [%rd7+44];
	xor.b32  	%r953, %r953, %r712;
	ld.global.u32 	%r713, [%rd7+48];
	xor.b32  	%r952, %r952, %r713;
	ld.global.u32 	%r714, [%rd7+52];
	xor.b32  	%r951, %r951, %r714;
	ld.global.u32 	%r715, [%rd7+56];
	xor.b32  	%r950, %r950, %r715;
$L__BB0_48:
	and.b32  	%r717, %r693, 8;
	setp.eq.s32 	%p27, %r717, 0;
	@%p27 bra 	$L__BB0_50;
	ld.global.u32 	%r718, [%rd7+60];
	xor.b32  	%r954, %r954, %r718;
	ld.global.u32 	%r719, [%rd7+64];
	xor.b32  	%r953, %r953, %r719;
	ld.global.u32 	%r720, [%rd7+68];
	xor.b32  	%r952, %r952, %r720;
	ld.global.u32 	%r721, [%rd7+72];
	xor.b32  	%r951, %r951, %r721;
	ld.global.u32 	%r722, [%rd7+76];
	xor.b32  	%r950, %r950, %r722;
$L__BB0_50:
	and.b32  	%r724, %r693, 16;
	setp.eq.s32 	%p28, %r724, 0;
	@%p28 bra 	$L__BB0_52;
	ld.global.u32 	%r725, [%rd7+80];
	xor.b32  	%r954, %r954, %r725;
	ld.global.u32 	%r726, [%rd7+84];
	xor.b32  	%r953, %r953, %r726;
	ld.global.u32 	%r727, [%rd7+88];
	xor.b32  	%r952, %r952, %r727;
	ld.global.u32 	%r728, [%rd7+92];
	xor.b32  	%r951, %r951, %r728;
	ld.global.u32 	%r729, [%rd7+96];
	xor.b32  	%r950, %r950, %r729;
$L__BB0_52:
	and.b32  	%r731, %r693, 32;
	setp.eq.s32 	%p29, %r731, 0;
	@%p29 bra 	$L__BB0_54;
	ld.global.u32 	%r732, [%rd7+100];
	xor.b32  	%r954, %r954, %r732;
	ld.global.u32 	%r733, [%rd7+104];
	xor.b32  	%r953, %r953, %r733;
	ld.global.u32 	%r734, [%rd7+108];
	xor.b32  	%r952, %r952, %r734;
	ld.global.u32 	%r735, [%rd7+112];
	xor.b32  	%r951, %r951, %r735;
	ld.global.u32 	%r736, [%rd7+116];
	xor.b32  	%r950, %r950, %r736;
$L__BB0_54:
	and.b32  	%r738, %r693, 64;
	setp.eq.s32 	%p30, %r738, 0;
	@%p30 bra 	$L__BB0_56;
	ld.global.u32 	%r739, [%rd7+120];
	xor.b32  	%r954, %r954, %r739;
	ld.global.u32 	%r740, [%rd7+124];
	xor.b32  	%r953, %r953, %r740;
	ld.global.u32 	%r741, [%rd7+128];
	xor.b32  	%r952, %r952, %r741;
	ld.global.u32 	%r742, [%rd7+132];
	xor.b32  	%r951, %r951, %r742;
	ld.global.u32 	%r743, [%rd7+136];
	xor.b32  	%r950, %r950, %r743;
$L__BB0_56:
	and.b32  	%r745, %r693, 128;
	setp.eq.s32 	%p31, %r745, 0;
	@%p31 bra 	$L__BB0_58;
	ld.global.u32 	%r746, [%rd7+140];
	xor.b32  	%r954, %r954, %r746;
	ld.global.u32 	%r747, [%rd7+144];
	xor.b32  	%r953, %r953, %r747;
	ld.global.u32 	%r748, [%rd7+148];
	xor.b32  	%r952, %r952, %r748;
	ld.global.u32 	%r749, [%rd7+152];
	xor.b32  	%r951, %r951, %r749;
	ld.global.u32 	%r750, [%rd7+156];
	xor.b32  	%r950, %r950, %r750;
$L__BB0_58:
	and.b32  	%r752, %r693, 256;
	setp.eq.s32 	%p32, %r752, 0;
	@%p32 bra 	$L__BB0_60;
	ld.global.u32 	%r753, [%rd7+160];
	xor.b32  	%r954, %r954, %r753;
	ld.global.u32 	%r754, [%rd7+164];
	xor.b32  	%r953, %r953, %r754;
	ld.global.u32 	%r755, [%rd7+168];
	xor.b32  	%r952, %r952, %r755;
	ld.global.u32 	%r756, [%rd7+172];
	xor.b32  	%r951, %r951, %r756;
	ld.global.u32 	%r757, [%rd7+176];
	xor.b32  	%r950, %r950, %r757;
$L__BB0_60:
	and.b32  	%r759, %r693, 512;
	setp.eq.s32 	%p33, %r759, 0;
	@%p33 bra 	$L__BB0_62;
	ld.global.u32 	%r760, [%rd7+180];
	xor.b32  	%r954, %r954, %r760;
	ld.global.u32 	%r761, [%rd7+184];
	xor.b32  	%r953, %r953, %r761;
	ld.global.u32 	%r762, [%rd7+188];
	xor.b32  	%r952, %r952, %r762;
	ld.global.u32 	%r763, [%rd7+192];
	xor.b32  	%r951, %r951, %r763;
	ld.global.u32 	%r764, [%rd7+196];
	xor.b32  	%r950, %r950, %r764;
$L__BB0_62:
	and.b32  	%r766, %r693, 1024;
	setp.eq.s32 	%p34, %r766, 0;
	@%p34 bra 	$L__BB0_64;
	ld.global.u32 	%r767, [%rd7+200];
	xor.b32  	%r954, %r954, %r767;
	ld.global.u32 	%r768, [%rd7+204];
	xor.b32  	%r953, %r953, %r768;
	ld.global.u32 	%r769, [%rd7+208];
	xor.b32  	%r952, %r952, %r769;
	ld.global.u32 	%r770, [%rd7+212];
	xor.b32  	%r951, %r951, %r770;
	ld.global.u32 	%r771, [%rd7+216];
	xor.b32  	%r950, %r950, %r771;
$L__BB0_64:
	and.b32  	%r773, %r693, 2048;
	setp.eq.s32 	%p35, %r773, 0;
	@%p35 bra 	$L__BB0_66;
	ld.global.u32 	%r774, [%rd7+220];
	xor.b32  	%r954, %r954, %r774;
	ld.global.u32 	%r775, [%rd7+224];
	xor.b32  	%r953, %r953, %r775;
	ld.global.u32 	%r776, [%rd7+228];
	xor.b32  	%r952, %r952, %r776;
	ld.global.u32 	%r777, [%rd7+232];
	xor.b32  	%r951, %r951, %r777;
	ld.global.u32 	%r778, [%rd7+236];
	xor.b32  	%r950, %r950, %r778;
$L__BB0_66:
	and.b32  	%r780, %r693, 4096;
	setp.eq.s32 	%p36, %r780, 0;
	@%p36 bra 	$L__BB0_68;
	ld.global.u32 	%r781, [%rd7+240];
	xor.b32  	%r954, %r954, %r781;
	ld.global.u32 	%r782, [%rd7+244];
	xor.b32  	%r953, %r953, %r782;
	ld.global.u32 	%r783, [%rd7+248];
	xor.b32  	%r952, %r952, %r783;
	ld.global.u32 	%r784, [%rd7+252];
	xor.b32  	%r951, %r951, %r784;
	ld.global.u32 	%r785, [%rd7+256];
	xor.b32  	%r950, %r950, %r785;
$L__BB0_68:
	and.b32  	%r787, %r693, 8192;
	setp.eq.s32 	%p37, %r787, 0;
	@%p37 bra 	$L__BB0_70;
	ld.global.u32 	%r788, [%rd7+260];
	xor.b32  	%r954, %r954, %r788;
	ld.global.u32 	%r789, [%rd7+264];
	xor.b32  	%r953, %r953, %r789;
	ld.global.u32 	%r790, [%rd7+268];
	xor.b32  	%r952, %r952, %r790;
	ld.global.u32 	%r791, [%rd7+272];
	xor.b32  	%r951, %r951, %r791;
	ld.global.u32 	%r792, [%rd7+276];
	xor.b32  	%r950, %r950, %r792;
$L__BB0_70:
	and.b32  	%r794, %r693, 16384;
	setp.eq.s32 	%p38, %r794, 0;
	@%p38 bra 	$L__BB0_72;
	ld.global.u32 	%r795, [%rd7+280];
	xor.b32  	%r954, %r954, %r795;
	ld.global.u32 	%r796, [%rd7+284];
	xor.b32  	%r953, %r953, %r796;
	ld.global.u32 	%r797, [%rd7+288];
	xor.b32  	%r952, %r952, %r797;
	ld.global.u32 	%r798, [%rd7+292];
	xor.b32  	%r951, %r951, %r798;
	ld.global.u32 	%r799, [%rd7+296];
	xor.b32  	%r950, %r950, %r799;
$L__BB0_72:
	and.b32  	%r801, %r693, 32768;
	setp.eq.s32 	%p39, %r801, 0;
	@%p39 bra 	$L__BB0_74;
	ld.global.u32 	%r802, [%rd7+300];
	xor.b32  	%r954, %r954, %r802;
	ld.global.u32 	%r803, [%rd7+304];
	xor.b32  	%r953, %r953, %r803;
	ld.global.u32 	%r804, [%rd7+308];
	xor.b32  	%r952, %r952, %r804;
	ld.global.u32 	%r805, [%rd7+312];
	xor.b32  	%r951, %r951, %r805;
	ld.global.u32 	%r806, [%rd7+316];
	xor.b32  	%r950, %r950, %r806;
$L__BB0_74:
	add.s32 	%r1041, %r1041, 16;
	setp.ne.s32 	%p40, %r1041, 32;
	@%p40 bra 	$L__BB0_42;
	mad.lo.s32 	%r807, %r1035, -31, %r197;
	add.s32 	%r1035, %r807, 1;
	setp.ne.s32 	%p41, %r1035, 5;
	@%p41 bra 	$L__BB0_41;
	st.local.u32 	[%rd1+4], %r954;
	st.local.v2.u32 	[%rd1+8], {%r953, %r952};
	st.local.v2.u32 	[%rd1+16], {%r951, %r950};
	setp.ne.s64 	%p42, %rd4, 3;
	@%p42 bra 	$L__BB0_114;
	mov.b32 	%r950, 0;
	mov.u32 	%r951, %r950;
	mov.u32 	%r952, %r950;
	mov.u32 	%r953, %r950;
	mov.u32 	%r954, %r950;
	mov.u32 	%r1127, %r950;
$L__BB0_78:
	mul.wide.u32 	%rd26, %r1127, 4;
	add.s64 	%rd27, %rd1, %rd26;
	ld.local.u32 	%r372, [%rd27+4];
	shl.b32 	%r373, %r1127, 5;
	mov.b32 	%r1133, 0;
$L__BB0_79:
	.pragma "nounroll";
	shr.u32 	%r810, %r372, %r1133;
	and.b32  	%r811, %r810, 1;
	setp.eq.b32 	%p43, %r811, 1;
	not.pred 	%p44, %p43;
	add.s32 	%r812, %r373, %r1133;
	mul.lo.s32 	%r813, %r812, 5;
	mul.wide.u32 	%rd28, %r813, 4;
	add.s64 	%rd8, %rd5, %rd28;
	@%p44 bra 	$L__BB0_81;
	ld.global.u32 	%r814, [%rd8];
	xor.b32  	%r954, %r954, %r814;
	ld.global.u32 	%r815, [%rd8+4];
	xor.b32  	%r953, %r953, %r815;
	ld.global.u32 	%r816, [%rd8+8];
	xor.b32  	%r952, %r952, %r816;
	ld.global.u32 	%r817, [%rd8+12];
	xor.b32  	%r951, %r951, %r817;
	ld.global.u32 	%r818, [%rd8+16];
	xor.b32  	%r950, %r950, %r818;
$L__BB0_81:
	and.b32  	%r820, %r810, 2;
	setp.eq.s32 	%p45, %r820, 0;
	@%p45 bra 	$L__BB0_83;
	ld.global.u32 	%r821, [%rd8+20];
	xor.b32  	%r954, %r954, %r821;
	ld.global.u32 	%r822, [%rd8+24];
	xor.b32  	%r953, %r953, %r822;
	ld.global.u32 	%r823, [%rd8+28];
	xor.b32  	%r952, %r952, %r823;
	ld.global.u32 	%r824, [%rd8+32];
	xor.b32  	%r951, %r951, %r824;
	ld.global.u32 	%r825, [%rd8+36];
	xor.b32  	%r950, %r950, %r825;
$L__BB0_83:
	and.b32  	%r827, %r810, 4;
	setp.eq.s32 	%p46, %r827, 0;
	@%p46 bra 	$L__BB0_85;
	ld.global.u32 	%r828, [%rd8+40];
	xor.b32  	%r954, %r954, %r828;
	ld.global.u32 	%r829, [%rd8+44];
	xor.b32  	%r953, %r953, %r829;
	ld.global.u32 	%r830, [%rd8+48];
	xor.b32  	%r952, %r952, %r830;
	ld.global.u32 	%r831, [%rd8+52];
	xor.b32  	%r951, %r951, %r831;
	ld.global.u32 	%r832, [%rd8+56];
	xor.b32  	%r950, %r950, %r832;
$L__BB0_85:
	and.b32  	%r834, %r810, 8;
	setp.eq.s32 	%p47, %r834, 0;
	@%p47 bra 	$L__BB0_87;
	ld.global.u32 	%r835, [%rd8+60];
	xor.b32  	%r954, %r954, %r835;
	ld.global.u32 	%r836, [%rd8+64];
	xor.b32  	%r953, %r953, %r836;
	ld.global.u32 	%r837, [%rd8+68];
	xor.b32  	%r952, %r952, %r837;
	ld.global.u32 	%r838, [%rd8+72];
	xor.b32  	%r951, %r951, %r838;
	ld.global.u32 	%r839, [%rd8+76];
	xor.b32  	%r950, %r950, %r839;
$L__BB0_87:
	and.b32  	%r841, %r810, 16;
	setp.eq.s32 	%p48, %r841, 0;
	@%p48 bra 	$L__BB0_89;
	ld.global.u32 	%r842, [%rd8+80];
	xor.b32  	%r954, %r954, %r842;
	ld.global.u32 	%r843, [%rd8+84];
	xor.b32  	%r953, %r953, %r843;
	ld.global.u32 	%r844, [%rd8+88];
	xor.b32  	%r952, %r952, %r844;
	ld.global.u32 	%r845, [%rd8+92];
	xor.b32  	%r951, %r951, %r845;
	ld.global.u32 	%r846, [%rd8+96];
	xor.b32  	%r950, %r950, %r846;
$L__BB0_89:
	and.b32  	%r848, %r810, 32;
	setp.eq.s32 	%p49, %r848, 0;
	@%p49 bra 	$L__BB0_91;
	ld.global.u32 	%r849, [%rd8+100];
	xor.b32  	%r954, %r954, %r849;
	ld.global.u32 	%r850, [%rd8+104];
	xor.b32  	%r953, %r953, %r850;
	ld.global.u32 	%r851, [%rd8+108];
	xor.b32  	%r952, %r952, %r851;
	ld.global.u32 	%r852, [%rd8+112];
	xor.b32  	%r951, %r951, %r852;
	ld.global.u32 	%r853, [%rd8+116];
	xor.b32  	%r950, %r950, %r853;
$L__BB0_91:
	and.b32  	%r855, %r810, 64;
	setp.eq.s32 	%p50, %r855, 0;
	@%p50 bra 	$L__BB0_93;
	ld.global.u32 	%r856, [%rd8+120];
	xor.b32  	%r954, %r954, %r856;
	ld.global.u32 	%r857, [%rd8+124];
	xor.b32  	%r953, %r953, %r857;
	ld.global.u32 	%r858, [%rd8+128];
	xor.b32  	%r952, %r952, %r858;
	ld.global.u32 	%r859, [%rd8+132];
	xor.b32  	%r951, %r951, %r859;
	ld.global.u32 	%r860, [%rd8+136];
	xor.b32  	%r950, %r950, %r860;
$L__BB0_93:
	and.b32  	%r862, %r810, 128;
	setp.eq.s32 	%p51, %r862, 0;
	@%p51 bra 	$L__BB0_95;
	ld.global.u32 	%r863, [%rd8+140];
	xor.b32  	%r954, %r954, %r863;
	ld.global.u32 	%r864, [%rd8+144];
	xor.b32  	%r953, %r953, %r864;
	ld.global.u32 	%r865, [%rd8+148];
	xor.b32  	%r952, %r952, %r865;
	ld.global.u32 	%r866, [%rd8+152];
	xor.b32  	%r951, %r951, %r866;
	ld.global.u32 	%r867, [%rd8+156];
	xor.b32  	%r950, %r950, %r867;
$L__BB0_95:
	and.b32  	%r869, %r810, 256;
	setp.eq.s32 	%p52, %r869, 0;
	@%p52 bra 	$L__BB0_97;
	ld.global.u32 	%r870, [%rd8+160];
	xor.b32  	%r954, %r954, %r870;
	ld.global.u32 	%r871, [%rd8+164];
	xor.b32  	%r953, %r953, %r871;
	ld.global.u32 	%r872, [%rd8+168];
	xor.b32  	%r952, %r952, %r872;
	ld.global.u32 	%r873, [%rd8+172];
	xor.b32  	%r951, %r951, %r873;
	ld.global.u32 	%r874, [%rd8+176];
	xor.b32  	%r950, %r950, %r874;
$L__BB0_97:
	and.b32  	%r876, %r810, 512;
	setp.eq.s32 	%p53, %r876, 0;
	@%p53 bra 	$L__BB0_99;
	ld.global.u32 	%r877, [%rd8+180];
	xor.b32  	%r954, %r954, %r877;
	ld.global.u32 	%r878, [%rd8+184];
	xor.b32  	%r953, %r953, %r878;
	ld.global.u32 	%r879, [%rd8+188];
	xor.b32  	%r952, %r952, %r879;
	ld.global.u32 	%r880, [%rd8+192];
	xor.b32  	%r951, %r951, %r880;
	ld.global.u32 	%r881, [%rd8+196];
	xor.b32  	%r950, %r950, %r881;
$L__BB0_99:
	and.b32  	%r883, %r810, 1024;
	setp.eq.s32 	%p54, %r883, 0;
	@%p54 bra 	$L__BB0_101;
	ld.global.u32 	%r884, [%rd8+200];
	xor.b32  	%r954, %r954, %r884;
	ld.global.u32 	%r885, [%rd8+204];
	xor.b32  	%r953, %r953, %r885;
	ld.global.u32 	%r886, [%rd8+208];
	xor.b32  	%r952, %r952, %r886;
	ld.global.u32 	%r887, [%rd8+212];
	xor.b32  	%r951, %r951, %r887;
	ld.global.u32 	%r888, [%rd8+216];
	xor.b32  	%r950, %r950, %r888;
$L__BB0_101:
	and.b32  	%r890, %r810, 2048;
	setp.eq.s32 	%p55, %r890, 0;
	@%p55 bra 	$L__BB0_103;
	ld.global.u32 	%r891, [%rd8+220];
	xor.b32  	%r954, %r954, %r891;
	ld.global.u32 	%r892, [%rd8+224];
	xor.b32  	%r953, %r953, %r892;
	ld.global.u32 	%r893, [%rd8+228];
	xor.b32  	%r952, %r952, %r893;
	ld.global.u32 	%r894, [%rd8+232];
	xor.b32  	%r951, %r951, %r894;
	ld.global.u32 	%r895, [%rd8+236];
	xor.b32  	%r950, %r950, %r895;
$L__BB0_103:
	and.b32  	%r897, %r810, 4096;
	setp.eq.s32 	%p56, %r897, 0;
	@%p56 bra 	$L__BB0_105;
	ld.global.u32 	%r898, [%rd8+240];
	xor.b32  	%r954, %r954, %r898;
	ld.global.u32 	%r899, [%rd8+244];
	xor.b32  	%r953, %r953, %r899;
	ld.global.u32 	%r900, [%rd8+248];
	xor.b32  	%r952, %r952, %r900;
	ld.global.u32 	%r901, [%rd8+252];
	xor.b32  	%r951, %r951, %r901;
	ld.global.u32 	%r902, [%rd8+256];
	xor.b32  	%r950, %r950, %r902;
$L__BB0_105:
	and.b32  	%r904, %r810, 8192;
	setp.eq.s32 	%p57, %r904, 0;
	@%p57 bra 	$L__BB0_107;
	ld.global.u32 	%r905, [%rd8+260];
	xor.b32  	%r954, %r954, %r905;
	ld.global.u32 	%r906, [%rd8+264];
	xor.b32  	%r953, %r953, %r906;
	ld.global.u32 	%r907, [%rd8+268];
	xor.b32  	%r952, %r952, %r907;
	ld.global.u32 	%r908, [%rd8+272];
	xor.b32  	%r951, %r951, %r908;
	ld.global.u32 	%r909, [%rd8+276];
	xor.b32  	%r950, %r950, %r909;
$L__BB0_107:
	and.b32  	%r911, %r810, 16384;
	setp.eq.s32 	%p58, %r911, 0;
	@%p58 bra 	$L__BB0_109;
	ld.global.u32 	%r912, [%rd8+280];
	xor.b32  	%r954, %r954, %r912;
	ld.global.u32 	%r913, [%rd8+284];
	xor.b32  	%r953, %r953, %r913;
	ld.global.u32 	%r914, [%rd8+288];
	xor.b32  	%r952, %r952, %r914;
	ld.global.u32 	%r915, [%rd8+292];
	xor.b32  	%r951, %r951, %r915;
	ld.global.u32 	%r916, [%rd8+296];
	xor.b32  	%r950, %r950, %r916;
$L__BB0_109:
	and.b32  	%r918, %r810, 32768;
	setp.eq.s32 	%p59, %r918, 0;
	@%p59 bra 	$L__BB0_111;
	ld.global.u32 	%r919, [%rd8+300];
	xor.b32  	%r954, %r954, %r919;
	ld.global.u32 	%r920, [%rd8+304];
	xor.b32  	%r953, %r953, %r920;
	ld.global.u32 	%r921, [%rd8+308];
	xor.b32  	%r952, %r952, %r921;
	ld.global.u32 	%r922, [%rd8+312];
	xor.b32  	%r951, %r951, %r922;
	ld.global.u32 	%r923, [%rd8+316];
	xor.b32  	%r950, %r950, %r923;
$L__BB0_111:
	add.s32 	%r1133, %r1133, 16;
	setp.ne.s32 	%p60, %r1133, 32;
	@%p60 bra 	$L__BB0_79;
	mad.lo.s32 	%r924, %r1127, -31, %r373;
	add.s32 	%r1127, %r924, 1;
	setp.ne.s32 	%p61, %r1127, 5;
	@%p61 bra 	$L__BB0_78;
	st.local.u32 	[%rd1+4], %r954;
	st.local.v2.u32 	[%rd1+8], {%r953, %r952};
	st.local.v2.u32 	[%rd1+16], {%r951, %r950};
$L__BB0_114:
	shr.u64 	%rd31, %rd3, 2;
	add.s32 	%r937, %r937, 1;
	setp.gt.u64 	%p62, %rd3, 3;
	@%p62 bra 	$L__BB0_2;
$L__BB0_115:
	setp.le.u64 	%p63, %rd15, %rd32;
	@%p63 bra 	$L__BB0_118;
	cvt.u64.u32 	%rd10, %r1;
	cvta.to.global.u64 	%rd11, %rd14;
$L__BB0_117:
	mov.u32 	%r557, %r953;
	mov.u32 	%r953, %r952;
	mov.u32 	%r952, %r951;
	mov.u32 	%r951, %r950;
	shr.u32 	%r925, %r954, 2;
	xor.b32  	%r926, %r925, %r954;
	shl.b32 	%r927, %r951, 4;
	shl.b32 	%r928, %r926, 1;
	xor.b32  	%r929, %r928, %r927;
	xor.b32  	%r930, %r929, %r926;
	xor.b32  	%r950, %r930, %r951;
	add.s32 	%r1224, %r1224, 362437;
	add.s32 	%r931, %r950, %r1224;
	cvt.rn.f32.u32 	%f1, %r931;
	fma.rn.f32 	%f2, %f1, 0f2F800000, 0f2F000000;
	shl.b64 	%rd29, %rd32, 2;
	add.s64 	%rd30, %rd11, %rd29;
	st.global.f32 	[%rd30], %f2;
	add.s64 	%rd32, %rd32, %rd10;
	setp.lt.u64 	%p64, %rd32, %rd15;
	mov.u32 	%r954, %r557;
	@%p64 bra 	$L__BB0_117;
$L__BB0_118:
	ret;

}


// ===== COMPILED SASS (sm_100) =====

	.target	sm_100

	.elftype	@"ET_EXEC"


//--------------------- .note.nv.tkinfo           --------------------------
	.section	.note.nv.tkinfo,"",@"SHT_NOTE"
	.sectionflags	@"SHF_NOTE_NV_TKINFO"
	.tkinfo
        /*0018*/ 	.word	0x00000002
        /*0030*/ 	.string	""
        /*0030*/ 	.string	"ptxas"
        /*0030*/ 	.string	"Cuda compilation tools, release 13.0, V13.0.88"
        /*0030*/ 	.string	"Build cuda_13.0.r13.0/compiler.36424714_0"
        /*0030*/ 	.string	"-arch sm_100 -m 64 "



//--------------------- .note.nv.cuinfo           --------------------------
	.section	.note.nv.cuinfo,"",@"SHT_NOTE"
	.sectionflags	@"SHF_NOTE_NV_CUINFO"
        /*0018*/ 	.short	0x0002
        /*001a*/ 	.short	0x0064
        /*001c*/ 	.short	0x0082
	.zero		2


//--------------------- .nv.info                  --------------------------
	.section	.nv.info,"",@"SHT_CUDA_INFO"
	.align	4


	//----- nvinfo : EIATTR_REGCOUNT
	.align		4
        /*0000*/ 	.byte	0x04, 0x2f
        /*0002*/ 	.short	(.L_10 - .L_9)
	.align		4
.L_9:
        /*0004*/ 	.word	index@(_Z21generateRandomNumbersPfyy)
        /*0008*/ 	.word	0x0000001f


	//----- nvinfo : EIATTR_FRAME_SIZE
	.align		4
.L_10:
        /*000c*/ 	.byte	0x04, 0x11
        /*000e*/ 	.short	(.L_12 - .L_11)
	.align		4
.L_11:
        /*0010*/ 	.word	index@(_Z21generateRandomNumbersPfyy)
        /*0014*/ 	.word	0x00000030


	//----- nvinfo : EIATTR_MIN_STACK_SIZE
	.align		4
.L_12:
        /*0018*/ 	.byte	0x04, 0x12
        /*001a*/ 	.short	(.L_14 - .L_13)
	.align		4
.L_13:
        /*001c*/ 	.word	index@(_Z21generateRandomNumbersPfyy)
        /*0020*/ 	.word	0x00000030
.L_14:


//--------------------- .nv.compat                --------------------------
	.section	.nv.compat,"",@"SHT_CUDA_COMPAT_INFO"
	.align	4
        /*0000*/ 	.byte	0x02, 0x09, 0x00, 0x00, 0x02, 0x02, 0x01, 0x00, 0x02, 0x05, 0x05, 0x00, 0x03, 0x07, 0x01, 0x01
        /*0010*/ 	.byte	0x02, 0x03, 0x00, 0x00, 0x02, 0x06, 0x01, 0x00, 0x04, 0x0b, 0x08, 0x00, 0x09, 0x00, 0x00, 0x00
        /*0020*/ 	.byte	0x00, 0x00, 0x00, 0x00


//--------------------- .nv.info._Z21generateRandomNumbersPfyy --------------------------
	.section	.nv.info._Z21generateRandomNumbersPfyy,"",@"SHT_CUDA_INFO"
	.sectionflags	@""
	.align	4


	//----- nvinfo : EIATTR_CUDA_API_VERSION
	.align		4
        /*0000*/ 	.byte	0x04, 0x37
        /*0002*/ 	.short	(.L_16 - .L_15)
.L_15:
        /*0004*/ 	.word	0x00000082


	//----- nvinfo : EIATTR_KPARAM_INFO
	.align		4
.L_16:
        /*0008*/ 	.byte	0x04, 0x17
        /*000a*/ 	.short	(.L_18 - .L_17)
.L_17:
        /*000c*/ 	.word	0x00000000
        /*0010*/ 	.short	0x0002
        /*0012*/ 	.short	0x0010
        /*0014*/ 	.byte	0x00, 0xf0, 0x21, 0x00


	//----- nvinfo : EIATTR_KPARAM_INFO
	.align		4
.L_18:
        /*0018*/ 	.byte	0x04, 0x17
        /*001a*/ 	.short	(.L_20 - .L_19)
.L_19:
        /*001c*/ 	.word	0x00000000
        /*0020*/ 	.short	0x0001
        /*0022*/ 	.short	0x0008
        /*0024*/ 	.byte	0x00, 0xf0, 0x21, 0x00


	//----- nvinfo : EIATTR_KPARAM_INFO
	.align		4
.L_20:
        /*0028*/ 	.byte	0x04, 0x17
        /*002a*/ 	.short	(.L_22 - .L_21)
.L_21:
        /*002c*/ 	.word	0x00000000
        /*0030*/ 	.short	0x0000
        /*0032*/ 	.short	0x0000
        /*0034*/ 	.byte	0x00, 0xf5, 0x21, 0x00


	//----- nvinfo : EIATTR_SPARSE_MMA_MASK
	.align		4
.L_22:
        /*0038*/ 	.byte	0x03, 0x50
        /*003a*/ 	.short	0x0000


	//----- nvinfo : EIATTR_MAXREG_COUNT
	.align		4
        /*003c*/ 	.byte	0x03, 0x1b
        /*003e*/ 	.short	0x00ff


	//----- nvinfo : EIATTR_MERCURY_ISA_VERSION
	.align		4
        /*0040*/ 	.byte	0x03, 0x5f
        /*0042*/ 	.short	0x0101


	//----- nvinfo : EIATTR_VRC_CTA_INIT_COUNT
	.align		4
        /*0044*/ 	.byte	0x02, 0x4a
	.zero		1
	.zero		1


	//----- nvinfo : EIATTR_EXIT_INSTR_OFFSETS
	.align		4
        /*0048*/ 	.byte	0x04, 0x1c
        /*004a*/ 	.short	(.L_24 - .L_23)


	//   ....[0]....
.L_23:
        /*004c*/ 	.word	0x000026f0


	//   ....[1]....
        /*0050*/ 	.word	0x000028e0


	//----- nvinfo : EIATTR_CRS_STACK_SIZE
	.align		4
.L_24:
        /*0054*/ 	.byte	0x04, 0x1e
        /*0056*/ 	.short	(.L_26 - .L_25)
.L_25:
        /*0058*/ 	.word	0x00000000


	//----- nvinfo : EIATTR_CBANK_PARAM_SIZE
	.align		4
.L_26:
        /*005c*/ 	.byte	0x03, 0x19
        /*005e*/ 	.short	0x0018


	//----- nvinfo : EIATTR_PARAM_CBANK
	.align		4
        /*0060*/ 	.byte	0x04, 0x0a
        /*0062*/ 	.short	(.L_28 - .L_27)
	.align		4
.L_27:
        /*0064*/ 	.word	index@(.nv.constant0._Z21generateRandomNumbersPfyy)
        /*0068*/ 	.short	0x0380
        /*006a*/ 	.short	0x0018


	//----- nvinfo : EIATTR_SW_WAR
	.align		4
.L_28:
        /*006c*/ 	.byte	0x04, 0x36
        /*006e*/ 	.short	(.L_30 - .L_29)
.L_29:
        /*0070*/ 	.word	0x00000008
.L_30:


//--------------------- .nv.callgraph             --------------------------
	.section	.nv.callgraph,"",@"SHT_CUDA_CALLGRAPH"
	.align	4
	.sectionentsize	8
	.align		4
        /*0000*/ 	.word	0x00000000
	.align		4
        /*0004*/ 	.word	0xffffffff
	.align		4
        /*0008*/ 	.word	0x00000000
	.align		4
        /*000c*/ 	.word	0xfffffffe
	.align		4
        /*0010*/ 	.word	0x00000000
	.align		4
        /*0014*/ 	.word	0xfffffffd
	.align		4
        /*0018*/ 	.word	0x00000000
	.align		4
        /*001c*/ 	.word	0xfffffffc


//--------------------- .nv.constant4             --------------------------
	.section	.nv.constant4,"a",@progbits
	.align	8
	.align		8
.nv.constant4:
        /*0000*/ 	.dword	precalc_xorwow_matrix
	.align		8
        /*0008*/ 	.dword	precalc_xorwow_offset_matrix
	.align		8
        /*0010*/ 	.dword	mrg32k3aM1
	.align		8
        /*0018*/ 	.dword	mrg32k3aM2
	.align		8
        /*0020*/ 	.dword	mrg32k3aM1SubSeq
	.align		8
        /*0028*/ 	.dword	mrg32k3aM2SubSeq
	.align		8
        /*0030*/ 	.dword	mrg32k3aM1Seq
	.align		8
        /*0038*/ 	.dword	mrg32k3aM2Seq


//--------------------- .nv.constant3             --------------------------
	.section	.nv.constant3,"a",@progbits
	.align	8
.nv.constant3:
	.type		__cr_lgamma_table,@object
	.size		__cr_lgamma_table,(.L_8 - __cr_lgamma_table)
__cr_lgamma_table:
        /*0000*/ 	.byte	0x00, 0x00, 0x00, 0x00, 0x00, 0x00, 0x00, 0x00, 0x00, 0x00, 0x00, 0x00, 0x00, 0x00, 0x00, 0x00
        /*0010*/ 	.byte	0xef, 0x39, 0xfa, 0xfe, 0x42, 0x2e, 0xe6, 0x3f, 0x02, 0x20, 0x2a, 0xfa, 0x0b, 0xab, 0xfc, 0x3f
        /*0020*/ 	.byte	0xf9, 0x2c, 0x92, 0x7c, 0xa7, 0x6c, 0x09, 0x40, 0xc9, 0x79, 0x44, 0x3c, 0x64, 0x26, 0x13, 0x40
        /*0030*/ 	.byte	0xca, 0x01, 0xcf, 0x3a, 0x27, 0x51, 0x1a, 0x40, 0x30, 0xcc, 0x2d, 0xf3, 0xe1, 0x0c, 0x21, 0x40
        /*0040*/ 	.byte	0x0d, 0xb7, 0xfc, 0x82, 0x8e, 0x35, 0x25, 0x40
.L_8:


//--------------------- .text._Z21generateRandomNumbersPfyy --------------------------
	.section	.text._Z21generateRandomNumbersPfyy,"ax",@progbits
	.align	128
        .global         _Z21generateRandomNumbersPfyy
        .type           _Z21generateRandomNumbersPfyy,@function
        .size           _Z21generateRandomNumbersPfyy,(.L_x_13 - _Z21generateRandomNumbersPfyy)
        .other          _Z21generateRandomNumbersPfyy,@"STO_CUDA_ENTRY STV_DEFAULT"
_Z21generateRandomNumbersPfyy:
.text._Z21generateRandomNumbersPfyy:
[----:B------:R-:W0:Y:S08]  /*0000*/  LDC R1, c[0x0][0x37c] ;  /* 0x0000df00ff017b82 */ /* 0x000e300000000800 */
[----:B------:R-:W1:Y:S01]  /*0010*/  LDC.64 R2, c[0x0][0x388] ;  /* 0x0000e200ff027b82 */ /* 0x000e620000000a00 */
[----:B------:R-:W2:Y:S01]  /*0020*/  S2R R9, SR_TID.X ;  /* 0x0000000000097919 */ /* 0x000ea20000002100 */
[----:B0-----:R-:W-:Y:S01]  /*0030*/  VIADD R1, R1, 0xffffffd0 ;  /* 0xffffffd001017836 */ /* 0x001fe20000000000 */
[----:B------:R-:W0:Y:S01]  /*0040*/  LDCU.64 UR6, c[0x0][0x358] ;  /* 0x00006b00ff0677ac */ /* 0x000e220008000a00 */
[----:B------:R-:W-:Y:S01]  /*0050*/  BSSY.RECONVERGENT B0, `(.L_x_0) ;  /* 0x0000266000007945 */ /* 0x000fe20003800200 */
[----:B------:R-:W-:-:S03]  /*0060*/  IMAD.MOV.U32 R8, RZ, RZ, RZ ;  /* 0x000000ffff087224 */ /* 0x000fc600078e00ff */
[----:B------:R-:W2:Y:S08]  /*0070*/  S2UR UR4, SR_CTAID.X ;  /* 0x00000000000479c3 */ /* 0x000eb00000002500 */
[----:B------:R-:W2:Y:S01]  /*0080*/  LDC R10, c[0x0][0x360] ;  /* 0x0000d800ff0a7b82 */ /* 0x000ea20000000800 */
[----:B------:R-:W3:Y:S01]  /*0090*/  LDCU UR5, c[0x0][0x370] ;  /* 0x00006e00ff0577ac */ /* 0x000ee20008000800 */
[----:B-1----:R-:W-:-:S02]  /*00a0*/  LOP3.LUT R0, R2, 0xaad26b49, RZ, 0x3c, !PT ;  /* 0xaad26b4902007812 */ /* 0x002fc400078e3cff */
[----:B------:R-:W-:-:S03]  /*00b0*/  LOP3.LUT R2, R3, 0xf7dcefdd, RZ, 0x3c, !PT ;  /* 0xf7dcefdd03027812 */ /* 0x000fc600078e3cff */
[----:B------:R-:W-:Y:S02]  /*00c0*/  IMAD R0, R0, 0x4182bed5, RZ ;  /* 0x4182bed500007824 */ /* 0x000fe400078e02ff */
[----:B------:R-:W-:Y:S02]  /*00d0*/  IMAD R3, R2, -0x658354e5, RZ ;  /* 0x9a7cab1b02037824 */ /* 0x000fe400078e02ff */
[C---:B------:R-:W-:Y:S01]  /*00e0*/  VIADD R7, R0.reuse, 0x75bcd15 ;  /* 0x075bcd1500077836 */ /* 0x040fe20000000000 */
[C---:B------:R-:W-:Y:S01]  /*00f0*/  LOP3.LUT R4, R0.reuse, 0x159a55e5, RZ, 0x3c, !PT ;  /* 0x159a55e500047812 */ /* 0x040fe200078e3cff */
[C---:B------:R-:W-:Y:S01]  /*0100*/  VIADD R5, R3.reuse, 0x1f123bb5 ;  /* 0x1f123bb503057836 */ /* 0x040fe20000000000 */
[C---:B------:R-:W-:Y:S02]  /*0110*/  IADD3 R6, PT, PT, R0.reuse, 0x64f0c9, R3 ;  /* 0x0064f0c900067810 */ /* 0x040fe40007ffe003 */
[----:B------:R-:W-:Y:S01]  /*0120*/  LOP3.LUT R2, R3, 0x5491333, RZ, 0x3c, !PT ;  /* 0x0549133303027812 */ /* 0x000fe200078e3cff */
[----:B------:R-:W-:Y:S01]  /*0130*/  VIADD R3, R0, 0x583f19 ;  /* 0x00583f1900037836 */ /* 0x000fe20000000000 */
[----:B------:R1:W-:Y:S01]  /*0140*/  STL.64 [R1+0x8], R4 ;  /* 0x0000080401007387 */ /* 0x0003e20000100a00 */
[----:B--2---:R-:W-:-:S02]  /*0150*/  IMAD R9, R10, UR4, R9 ;  /* 0x000000040a097c24 */ /* 0x004fc4000f8e0209 */
[----:B---3--:R-:W-:Y:S01]  /*0160*/  IMAD R0, R10, UR5, RZ ;  /* 0x000000050a007c24 */ /* 0x008fe2000f8e02ff */
[----:B------:R1:W-:Y:S02]  /*0170*/  STL.64 [R1], R6 ;  /* 0x0000000601007387 */ /* 0x0003e40000100a00 */
[----:B------:R-:W-:Y:S02]  /*0180*/  ISETP.NE.AND P0, PT, R9, RZ, PT ;  /* 0x000000ff0900720c */ /* 0x000fe40003f05270 */
[----:B------:R1:W-:Y:S11]  /*0190*/  STL.64 [R1+0x10], R2 ;  /* 0x0000100201007387 */ /* 0x0003f60000100a00 */
[----:B0-----:R-:W-:Y:S05]  /*01a0*/  @!P0 BRA `(.L_x_1) ;  /* 0x0000002400408947 */ /* 0x001fea0003800000 */
[----:B------:R-:W-:Y:S02]  /*01b0*/  IMAD.MOV.U32 R16, RZ, RZ, RZ ;  /* 0x000000ffff107224 */ /* 0x000fe400078e00ff */
[----:B------:R-:W-:Y:S02]  /*01c0*/  IMAD.MOV.U32 R15, RZ, RZ, R9 ;  /* 0x000000ffff0f7224 */ /* 0x000fe400078e0009 */
[----:B------:R-:W-:-:S07]  /*01d0*/  IMAD.MOV.U32 R14, RZ, RZ, R8 ;  /* 0x000000ffff0e7224 */ /* 0x000fce00078e0008 */
.L_x_10:
[----:B------:R-:W-:Y:S01]  /*01e0*/  LOP3.LUT R20, R15, 0x3, RZ, 0xc0, !PT ;  /* 0x000000030f147812 */ /* 0x000fe200078ec0ff */
[----:B------:R-:W-:Y:S03]  /*01f0*/  BSSY.RECONVERGENT B1, `(.L_x_2) ;  /* 0x0000245000017945 */ /* 0x000fe60003800200 */
[----:B------:R-:W-:-:S04]  /*0200*/  ISETP.NE.U32.AND P0, PT, R20, RZ, PT ;  /* 0x000000ff1400720c */ /* 0x000fc80003f05070 */
[----:B------:R-:W-:-:S13]  /*0210*/  ISETP.NE.AND.EX P0, PT, RZ, RZ, PT, P0 ;  /* 0x000000ffff00720c */ /* 0x000fda0003f05300 */
[----:B0-23--:R-:W-:Y:S05]  /*0220*/  @!P0 BRA `(.L_x_3) ;  /* 0x0000002400048947 */ /* 0x00dfea0003800000 */
[----:B------:R-:W0:Y:S01]  /*0230*/  LDC.64 R10, c[0x4][RZ] ;  /* 0x01000000ff0a7b82 */ /* 0x000e220000000a00 */
[----:B------:R-:W-:Y:S01]  /*0240*/  IMAD.MOV.U32 R18, RZ, RZ, RZ ;  /* 0x000000ffff127224 */ /* 0x000fe200078e00ff */
[----:B-1----:R-:W-:Y:S02]  /*0250*/  CS2R R2, SRZ ;  /* 0x0000000000027805 */ /* 0x002fe4000001ff00 */
[----:B------:R-:W-:Y:S01]  /*0260*/  CS2R R4, SRZ ;  /* 0x0000000000047805 */ /* 0x000fe2000001ff00 */
[----:B------:R-:W-:Y:S02]  /*0270*/  IMAD.MOV.U32 R7, RZ, RZ, RZ ;  /* 0x000000ffff077224 */ /* 0x000fe400078e00ff */
[----:B0-----:R-:W-:-:S07]  /*0280*/  IMAD.WIDE.U32 R10, R16, 0xc80, R10 ;  /* 0x00000c80100a7825 */ /* 0x001fce00078e000a */
.L_x_5:
[----:B------:R-:W-:-:S06]  /*0290*/  IMAD R17, R18, 0x4, R1 ;  /* 0x0000000412117824 */ /* 0x000fcc00078e0201 */
[----:B------:R-:W5:Y:S01]  /*02a0*/  LDL R17, [R17+0x4] ;  /* 0x0000040011117983 */ /* 0x000f620000100800 */
[----:B------:R-:W-:Y:S01]  /*02b0*/  IMAD.SHL.U32 R19, R18, 0x20, RZ ;  /* 0x0000002012137824 */ /* 0x000fe200078e00ff */
[----:B------:R-:W-:-:S06]  /*02c0*/  UMOV UR4, URZ ;  /* 0x000000ff00047c82 */ /* 0x000fcc0008000000 */
.L_x_4:
[----:B-----5:R-:W-:Y:S01]  /*02d0*/  SHF.R.U32.HI R23, RZ, UR4, R17 ;  /* 0x00000004ff177c19 */ /* 0x020fe20008011611 */
[----:B------:R-:W-:-:S03]  /*02e0*/  VIADD R12, R19, UR4 ;  /* 0x00000004130c7c36 */ /* 0x000fc60008000000 */
[----:B------:R-:W-:-:S04]  /*02f0*/  LOP3.LUT R13, R23, 0x1, RZ, 0xc0, !PT ;  /* 0x00000001170d7812 */ /* 0x000fc800078ec0ff */
[----:B------:R-:W-:Y:S01]  /*0300*/  ISETP.NE.U32.AND P0, PT, R13, 0x1, PT ;  /* 0x000000010d00780c */ /* 0x000fe20003f05070 */
[----:B------:R-:W-:-:S03]  /*0310*/  IMAD R13, R12, 0x5, RZ ;  /* 0x000000050c0d7824 */ /* 0x000fc600078e02ff */
[----:B------:R-:W-:Y:S01]  /*0320*/  R2P PR, R23, 0x7e ;  /* 0x0000007e17007804 */ /* 0x000fe20000000000 */
[----:B------:R-:W-:-:S08]  /*0330*/  IMAD.WIDE.U32 R12, R13, 0x4, R10 ;  /* 0x000000040d0c7825 */ /* 0x000fd000078e000a */
[----:B------:R-:W2:Y:S04]  /*0340*/  @!P0 LDG.E R22, desc[UR6][R12.64+0x10] ;  /* 0x000010060c168981 */ /* 0x000ea8000c1e1900 */
[----:B------:R-:W3:Y:S04]  /*0350*/  @P1 LDG.E R24, desc[UR6][R12.64+0x24] ;  /* 0x000024060c181981 */ /* 0x000ee8000c1e1900 */
[----:B------:R-:W4:Y:S04]  /*0360*/  @P2 LDG.E R26, desc[UR6][R12.64+0x38] ;  /* 0x000038060c1a2981 */ /* 0x000f28000c1e1900 */
[----:B------:R-:W4:Y:S04]  /*0370*/  @P3 LDG.E R28, desc[UR6][R12.64+0x4c] ;  /* 0x00004c060c1c3981 */ /* 0x000f28000c1e1900 */
[----:B------:R-:W4:Y:S04]  /*0380*/  @!P0 LDG.E R21, desc[UR6][R12.64+0x4] ;  /* 0x000004060c158981 */ /* 0x000f28000c1e1900 */
[----:B------:R-:W4:Y:S01]  /*0390*/  @P1 LDG.E R25, desc[UR6][R12.64+0x20] ;  /* 0x000020060c191981 */ /* 0x000f22000c1e1900 */
[----:B--2---:R-:W-:-:S03]  /*03a0*/  @!P0 LOP3.LUT R3, R3, R22, RZ, 0x3c, !PT ;  /* 0x0000001603038212 */ /* 0x004fc600078e3cff */
[----:B------:R-:W2:Y:S01]  /*03b0*/  @!P0 LDG.E R22, desc[UR6][R12.64] ;  /* 0x000000060c168981 */ /* 0x000ea2000c1e1900 */
[----:B---3--:R-:W-:-:S03]  /*03c0*/  @P1 LOP3.LUT R3, R3, R24, RZ, 0x3c, !PT ;  /* 0x0000001803031212 */ /* 0x008fc600078e3cff */
[----:B------:R-:W3:Y:S01]  /*03d0*/  @P4 LDG.E R24, desc[UR6][R12.64+0x60] ;  /* 0x000060060c184981 */ /* 0x000ee2000c1e1900 */
[----:B----4-:R-:W-:-:S03]  /*03e0*/  @P2 LOP3.LUT R3, R3, R26, RZ, 0x3c, !PT ;  /* 0x0000001a03032212 */ /* 0x010fc600078e3cff */
[----:B------:R-:W4:Y:S01]  /*03f0*/  @P5 LDG.E R26, desc[UR6][R12.64+0x74] ;  /* 0x000074060c1a5981 */ /* 0x000f22000c1e1900 */
[----:B------:R-:W-:Y:S02]  /*0400*/  @P3 LOP3.LUT R3, R3, R28, RZ, 0x3c, !PT ;  /* 0x0000001c03033212 */ /* 0x000fe400078e3cff */
[----:B------:R-:W-:Y:S02]  /*0410*/  @!P0 LOP3.LUT R4, R4, R21, RZ, 0x3c, !PT ;  /* 0x0000001504048212 */ /* 0x000fe400078e3cff */
[----:B------:R-:W4:Y:S01]  /*0420*/  @!P0 LDG.E R21, desc[UR6][R12.64+0xc] ;  /* 0x00000c060c158981 */ /* 0x000f22000c1e1900 */
[----:B--2---:R-:W-:-:S03]  /*0430*/  @!P0 LOP3.LUT R7, R7, R22, RZ, 0x3c, !PT ;  /* 0x0000001607078212 */ /* 0x004fc600078e3cff */
[----:B------:R-:W2:Y:S01]  /*0440*/  @!P0 LDG.E R22, desc[UR6][R12.64+0x8] ;  /* 0x000008060c168981 */ /* 0x000ea2000c1e1900 */
[----:B---3--:R-:W-:-:S03]  /*0450*/  @P4 LOP3.LUT R3, R3, R24, RZ, 0x3c, !PT ;  /* 0x0000001803034212 */ /* 0x008fc600078e3cff */
[----:B------:R-:W3:Y:S01]  /*0460*/  @P1 LDG.E R24, desc[UR6][R12.64+0x14] ;  /* 0x000014060c181981 */ /* 0x000ee2000c1e1900 */
[----:B----4-:R-:W-:-:S03]  /*0470*/  @!P0 LOP3.LUT R2, R2, R21, RZ, 0x3c, !PT ;  /* 0x0000001502028212 */ /* 0x010fc600078e3cff */
[----:B------:R-:W4:Y:S01]  /*0480*/  @P1 LDG.E R21, desc[UR6][R12.64+0x18] ;  /* 0x000018060c151981 */ /* 0x000f22000c1e1900 */
[----:B--2---:R-:W-:-:S03]  /*0490*/  @!P0 LOP3.LUT R5, R5, R22, RZ, 0x3c, !PT ;  /* 0x0000001605058212 */ /* 0x004fc600078e3cff */
[----:B------:R-:W2:Y:S01]  /*04a0*/  @P1 LDG.E R22, desc[UR6][R12.64+0x1c] ;  /* 0x00001c060c161981 */ /* 0x000ea2000c1e1900 */
[----:B---3--:R-:W-:-:S03]  /*04b0*/  @P1 LOP3.LUT R7, R7, R24, RZ, 0x3c, !PT ;  /* 0x0000001807071212 */ /* 0x008fc600078e3cff */
[----:B------:R-:W3:Y:S01]  /*04c0*/  @P2 LDG.E R24, desc[UR6][R12.64+0x28] ;  /* 0x000028060c182981 */ /* 0x000ee2000c1e1900 */
[----:B------:R-:W-:-:S03]  /*04d0*/  @P1 LOP3.LUT R2, R2, R25, RZ, 0x3c, !PT ;  /* 0x0000001902021212 */ /* 0x000fc600078e3cff */
[----:B------:R-:W3:Y:S01]  /*04e0*/  @P2 LDG.E R25, desc[UR6][R12.64+0x34] ;  /* 0x000034060c192981 */ /* 0x000ee2000c1e1900 */
[----:B----4-:R-:W-:-:S03]  /*04f0*/  @P1 LOP3.LUT R4, R4, R21, RZ, 0x3c, !PT ;  /* 0x0000001504041212 */ /* 0x010fc600078e3cff */
[----:B------:R-:W4:Y:S01]  /*0500*/  @P2 LDG.E R21, desc[UR6][R12.64+0x2c] ;  /* 0x00002c060c152981 */ /* 0x000f22000c1e1900 */
[----:B--2---:R-:W-:-:S03]  /*0510*/  @P1 LOP3.LUT R5, R5, R22, RZ, 0x3c, !PT ;  /* 0x0000001605051212 */ /* 0x004fc600078e3cff */
        /* <DEDUP_REMOVED lines=27> */
[----:B------:R-:W-:Y:S02]  /*06d0*/  LOP3.LUT P0, RZ, R23, 0x80, RZ, 0xc0, !PT ;  /* 0x0000008017ff7812 */ /* 0x000fe4000780c0ff */
[----:B------:R-:W-:Y:S02]  /*06e0*/  @P5 LOP3.LUT R2, R2, R25, RZ, 0x3c, !PT ;  /* 0x0000001902025212 */ /* 0x000fe400078e3cff */
        /* <DEDUP_REMOVED lines=17> */
[----:B------:R-:W-:Y:S02]  /*0800*/  @P6 LOP3.LUT R3, R3, R26, RZ, 0x3c, !PT ;  /* 0x0000001a03036212 */ /* 0x000fe400078e3cff */
[----:B------:R-:W-:Y:S02]  /*0810*/  @P0 LOP3.LUT R2, R2, R25, RZ, 0x3c, !PT ;  /* 0x0000001902020212 */ /* 0x000fe400078e3cff */
[----:B----4-:R-:W-:Y:S02]  /*0820*/  @P0 LOP3.LUT R4, R4, R21, RZ, 0x3c, !PT ;  /* 0x0000001504040212 */ /* 0x010fe400078e3cff */
[----:B--2---:R-:W-:Y:S02]  /*0830*/  @P0 LOP3.LUT R5, R5, R22, RZ, 0x3c, !PT ;  /* 0x0000001605050212 */ /* 0x004fe400078e3cff */
[----:B---3--:R-:W-:Y:S02]  /*0840*/  @P0 LOP3.LUT R3, R3, R24, RZ, 0x3c, !PT ;  /* 0x0000001803030212 */ /* 0x008fe400078e3cff */
[----:B------:R-:W-:-:S13]  /*0850*/  R2P PR, R23.B1, 0x7f ;  /* 0x0000007f17007804 */ /* 0x000fda0000001000 */
[----:B------:R-:W2:Y:S04]  /*0860*/  @P0 LDG.E R22, desc[UR6][R12.64+0xa0] ;  /* 0x0000a0060c160981 */ /* 0x000ea8000c1e1900 */
[----:B------:R-:W3:Y:S04]  /*0870*/  @P0 LDG.E R21, desc[UR6][R12.64+0xa4] ;  /* 0x0000a4060c150981 */ /* 0x000ee8000c1e1900 */
[----:B------:R-:W4:Y:S04]  /*0880*/  @P0 LDG.E R24, desc[UR6][R12.64+0xb0] ;  /* 0x0000b0060c180981 */ /* 0x000f28000c1e1900 */
[----:B------:R-:W4:Y:S04]  /*0890*/  @P0 LDG.E R25, desc[UR6][R12.64+0xac] ;  /* 0x0000ac060c190981 */ /* 0x000f28000c1e1900 */
[----:B------:R-:W4:Y:S01]  /*08a0*/  @P2 LDG.E R26, desc[UR6][R12.64+0xd0] ;  /* 0x0000d0060c1a2981 */ /* 0x000f22000c1e1900 */
[----:B--2---:R-:W-:-:S03]  /*08b0*/  @P0 LOP3.LUT R7, R7, R22, RZ, 0x3c, !PT ;  /* 0x0000001607070212 */ /* 0x004fc600078e3cff */
[----:B------:R-:W2:Y:S01]  /*08c0*/  @P0 LDG.E R22, desc[UR6][R12.64+0xa8] ;  /* 0x0000a8060c160981 */ /* 0x000ea2000c1e1900 */
[----:B---3--:R-:W-:-:S03]  /*08d0*/  @P0 LOP3.LUT R4, R4, R21, RZ, 0x3c, !PT ;  /* 0x0000001504040212 */ /* 0x008fc600078e3cff */
[----:B------:R-:W3:Y:S01]  /*08e0*/  @P1 LDG.E R21, desc[UR6][R12.64+0xb8] ;  /* 0x0000b8060c151981 */ /* 0x000ee2000c1e1900 */
[----:B----4-:R-:W-:-:S03]  /*08f0*/  @P0 LOP3.LUT R3, R3, R24, RZ, 0x3c, !PT ;  /* 0x0000001803030212 */ /* 0x010fc600078e3cff */
[----:B------:R-:W4:Y:S01]  /*0900*/  @P1 LDG.E R24, desc[UR6][R12.64+0xbc] ;  /* 0x0000bc060c181981 */ /* 0x000f22000c1e1900 */
[----:B--2---:R-:W-:-:S03]  /*0910*/  @P0 LOP3.LUT R5, R5, R22, RZ, 0x3c, !PT ;  /* 0x0000001605050212 */ /* 0x004fc600078e3cff */
[----:B------:R-:W2:Y:S01]  /*0920*/  @P1 LDG.E R22, desc[UR6][R12.64+0xb4] ;  /* 0x0000b4060c161981 */ /* 0x000ea2000c1e1900 */
[----:B------:R-:W-:-:S03]  /*0930*/  @P0 LOP3.LUT R2, R2, R25, RZ, 0x3c, !PT ;  /* 0x0000001902020212 */ /* 0x000fc600078e3cff */
[----:B------:R-:W2:Y:S01]  /*0940*/  @P1 LDG.E R25, desc[UR6][R12.64+0xc0] ;  /* 0x0000c0060c191981 */ /* 0x000ea2000c1e1900 */
[----:B------:R-:W-:Y:S02]  /*0950*/  LOP3.LUT P0, RZ, R23, 0x8000, RZ, 0xc0, !PT ;  /* 0x0000800017ff7812 */ /* 0x000fe4000780c0ff */
[----:B---3--:R-:W-:Y:S01]  /*0960*/  @P1 LOP3.LUT R4, R4, R21, RZ, 0x3c, !PT ;  /* 0x0000001504041212 */ /* 0x008fe200078e3cff */
[----:B------:R-:W3:Y:S01]  /*0970*/  @P2 LDG.E R23, desc[UR6][R12.64+0xd4] ;  /* 0x0000d4060c172981 */ /* 0x000ee2000c1e1900 */
[----:B----4-:R-:W-:-:S03]  /*0980*/  @P1 LOP3.LUT R5, R5, R24, RZ, 0x3c, !PT ;  /* 0x0000001805051212 */ /* 0x010fc600078e3cff */
[----:B------:R-:W4:Y:S04]  /*0990*/  @P2 LDG.E R24, desc[UR6][R12.64+0xc8] ;  /* 0x0000c8060c182981 */ /* 0x000f28000c1e1900 */
[----:B------:R-:W4:Y:S01]  /*09a0*/  @P2 LDG.E R21, desc[UR6][R12.64+0xcc] ;  /* 0x0000cc060c152981 */ /* 0x000f22000c1e1900 */
[----:B--2---:R-:W-:-:S03]  /*09b0*/  @P1 LOP3.LUT R7, R7, R22, RZ, 0x3c, !PT ;  /* 0x0000001607071212 */ /* 0x004fc600078e3cff */
[----:B------:R-:W2:Y:S04]  /*09c0*/  @P0 LDG.E R28, desc[UR6][R12.64+0x13c] ;  /* 0x00013c060c1c0981 */ /* 0x000ea8000c1e1900 */
[----:B------:R-:W2:Y:S01]  /*09d0*/  @P1 LDG.E R22, desc[UR6][R12.64+0xc4] ;  /* 0x0000c4060c161981 */ /* 0x000ea2000c1e1900 */
[----:B------:R-:W-:Y:S02]  /*09e0*/  @P1 LOP3.LUT R2, R2, R25, RZ, 0x3c, !PT ;  /* 0x0000001902021212 */ /* 0x000fe400078e3cff */
[----:B------:R-:W-:Y:S02]  /*09f0*/  @P2 LOP3.LUT R5, R5, R26, RZ, 0x3c, !PT ;  /* 0x0000001a05052212 */ /* 0x000fe400078e3cff */
[----:B---3--:R-:W-:Y:S01]  /*0a00*/  @P2 LOP3.LUT R2, R2, R23, RZ, 0x3c, !PT ;  /* 0x0000001702022212 */ /* 0x008fe200078e3cff */
[----:B------:R-:W3:Y:S01]  /*0a10*/  @P3 LDG.E R26, desc[UR6][R12.64+0xe4] ;  /* 0x0000e4060c1a3981 */ /* 0x000ee2000c1e1900 */
[----:B----4-:R-:W-:-:S03]  /*0a20*/  @P2 LOP3.LUT R7, R7, R24, RZ, 0x3c, !PT ;  /* 0x0000001807072212 */ /* 0x010fc600078e3cff */
[----:B------:R-:W4:Y:S01]  /*0a30*/  @P3 LDG.E R24, desc[UR6][R12.64+0xdc] ;  /* 0x0000dc060c183981 */ /* 0x000f22000c1e1900 */
[----:B------:R-:W-:-:S03]  /*0a40*/  @P2 LOP3.LUT R4, R4, R21, RZ, 0x3c, !PT ;  /* 0x0000001504042212 */ /* 0x000fc600078e3cff */
        /* <DEDUP_REMOVED lines=8> */
[----:B------:R-:W-:-:S03]  /*0ad0*/  @P3 LOP3.LUT R4, R4, R21, RZ, 0x3c, !PT ;  /* 0x0000001504043212 */ /* 0x000fc600078e3cff */
[----:B------:R-:W4:Y:S01]  /*0ae0*/  @P4 LDG.E R21, desc[UR6][R12.64+0xf4] ;  /* 0x0000f4060c154981 */ /* 0x000f22000c1e1900 */
[----:B------:R-:W-:-:S03]  /*0af0*/  @P3 LOP3.LUT R2, R2, R23, RZ, 0x3c, !PT ;  /* 0x0000001702023212 */ /* 0x000fc600078e3cff */
        /* <DEDUP_REMOVED lines=33> */
[----:B------:R-:W-:-:S04]  /*0d10*/  UIADD3 UR4, UPT, UPT, UR4, 0x10, URZ ;  /* 0x0000001004047890 */ /* 0x000fc8000fffe0ff */
[----:B------:R-:W-:Y:S01]  /*0d20*/  UISETP.NE.AND UP0, UPT, UR4, 0x20, UPT ;  /* 0x000000200400788c */ /* 0x000fe2000bf05270 */
[----:B---3--:R-:W-:Y:S02]  /*0d30*/  @P0 LOP3.LUT R5, R5, R26, RZ, 0x3c, !PT ;  /* 0x0000001a05050212 */ /* 0x008fe400078e3cff */
[----:B----4-:R-:W-:Y:S02]  /*0d40*/  @P0 LOP3.LUT R7, R7, R24, RZ, 0x3c, !PT ;  /* 0x0000001807070212 */ /* 0x010fe400078e3cff */
[----:B------:R-:W-:Y:S02]  /*0d50*/  @P0 LOP3.LUT R4, R4, R21, RZ, 0x3c, !PT ;  /* 0x0000001504040212 */ /* 0x000fe400078e3cff */
[----:B------:R-:W-:Y:S02]  /*0d60*/  @P0 LOP3.LUT R2, R2, R23, RZ, 0x3c, !PT ;  /* 0x0000001702020212 */ /* 0x000fe400078e3cff */
[----:B--2---:R-:W-:-:S04]  /*0d70*/  @P6 LOP3.LUT R3, R3, R22, RZ, 0x3c, !PT ;  /* 0x0000001603036212 */ /* 0x004fc800078e3cff */
[----:B------:R-:W-:Y:S01]  /*0d80*/  @P0 LOP3.LUT R3, R3, R28, RZ, 0x3c, !PT ;  /* 0x0000001c03030212 */ /* 0x000fe200078e3cff */
[----:B------:R-:W-:Y:S06]  /*0d90*/  BRA.U UP0, `(.L_x_4) ;  /* 0xfffffff5004c7547 */ /* 0x000fec000b83ffff */
[----:B------:R-:W-:-:S05]  /*0da0*/  VIADD R18, R18, 0x1 ;  /* 0x0000000112127836 */ /* 0x000fca0000000000 */
[----:B------:R-:W-:-:S13]  /*0db0*/  ISETP.NE.AND P0, PT, R18, 0x5, PT ;  /* 0x000000051200780c */ /* 0x000fda0003f05270 */
[----:B------:R-:W-:Y:S05]  /*0dc0*/  @P0 BRA `(.L_x_5) ;  /* 0xfffffff400300947 */ /* 0x000fea000383ffff */
[----:B------:R0:W-:Y:S01]  /*0dd0*/  STL [R1+0x4], R7 ;  /* 0x0000040701007387 */ /* 0x0001e20000100800 */
[----:B------:R-:W-:-:S03]  /*0de0*/  ISETP.NE.U32.AND P0, PT, R20, 0x1, PT ;  /* 0x000000011400780c */ /* 0x000fc60003f05070 */
[----:B------:R0:W-:Y:S01]  /*0df0*/  STL.64 [R1+0x8], R4 ;  /* 0x0000080401007387 */ /* 0x0001e20000100a00 */
[----:B------:R-:W-:-:S03]  /*0e00*/  ISETP.NE.AND.EX P0, PT, RZ, RZ, PT, P0 ;  /* 0x000000ffff00720c */ /* 0x000fc60003f05300 */
[----:B------:R0:W-:Y:S10]  /*0e10*/  STL.64 [R1+0x10], R2 ;  /* 0x0000100201007387 */ /* 0x0001f40000100a00 */
[----:B------:R-:W-:Y:S05]  /*0e20*/  @!P0 BRA `(.L_x_3) ;  /* 0x0000001800048947 */ /* 0x000fea0003800000 */
[----:B------:R-:W-:Y:S01]  /*0e30*/  UMOV UR4, URZ ;  /* 0x000000ff00047c82 */ /* 0x000fe20008000000 */
[----:B------:R-:W-:Y:S01]  /*0e40*/  UMOV UR5, URZ ;  /* 0x000000ff00057c82 */ /* 0x000fe20008000000 */
[----:B------:R-:W-:Y:S02]  /*0e50*/  IMAD.MOV.U32 R18, RZ, RZ, RZ ;  /* 0x000000ffff127224 */ /* 0x000fe400078e00ff */
[----:B0-----:R-:W-:Y:S02]  /*0e60*/  IMAD.MOV.U32 R7, RZ, RZ, RZ ;  /* 0x000000ffff077224 */ /* 0x001fe400078e00ff */
[----:B------:R-:W-:Y:S02]  /*0e70*/  IMAD.U32 R3, RZ, RZ, UR4 ;  /* 0x00000004ff037e24 */ /* 0x000fe4000f8e00ff */
[----:B------:R-:W-:Y:S02]  /*0e80*/  IMAD.U32 R2, RZ, RZ, UR5 ;  /* 0x00000005ff027e24 */ /* 0x000fe4000f8e00ff */
[----:B------:R-:W-:-:S02]  /*0e90*/  IMAD.U32 R5, RZ, RZ, UR4 ;  /* 0x00000004ff057e24 */ /* 0x000fc4000f8e00ff */
[----:B------:R-:W-:-:S07]  /*0ea0*/  IMAD.U32 R4, RZ, RZ, UR5 ;  /* 0x00000005ff047e24 */ /* 0x000fce000f8e00ff */
.L_x_7:
[----:B------:R-:W-:-:S06]  /*0eb0*/  IMAD R17, R18, 0x4, R1 ;  /* 0x0000000412117824 */ /* 0x000fcc00078e0201 */
[----:B------:R-:W5:Y:S01]  /*0ec0*/  LDL R17, [R17+0x4] ;  /* 0x0000040011117983 */ /* 0x000f620000100800 */
[----:B------:R-:W-:Y:S01]  /*0ed0*/  IMAD.SHL.U32 R19, R18, 0x20, RZ ;  /* 0x0000002012137824 */ /* 0x000fe200078e00ff */
[----:B------:R-:W-:-:S06]  /*0ee0*/  UMOV UR4, URZ ;  /* 0x000000ff00047c82 */ /* 0x000fcc0008000000 */
.L_x_6:
        /* <DEDUP_REMOVED lines=181> */
[----:B------:R-:W-:Y:S05]  /*1a40*/  @P0 BRA `(.L_x_3) ;  /* 0x0000000800fc0947 */ /* 0x000fea0003800000 */
[----:B------:R-:W-:Y:S01]  /*1a50*/  UMOV UR4, URZ ;  /* 0x000000ff00047c82 */ /* 0x000fe20008000000 */
[----:B------:R-:W-:Y:S01]  /*1a60*/  UMOV UR5, URZ ;  /* 0x000000ff00057c82 */ /* 0x000fe20008000000 */
[----:B------:R-:W-:Y:S02]  /*1a70*/  IMAD.MOV.U32 R18, RZ, RZ, RZ ;  /* 0x000000ffff127224 */ /* 0x000fe400078e00ff */
[----:B--2---:R-:W-:Y:S02]  /*1a80*/  IMAD.MOV.U32 R7, RZ, RZ, RZ ;  /* 0x000000ffff077224 */ /* 0x004fe400078e00ff */
[----:B------:R-:W-:Y:S02]  /*1a90*/  IMAD.U32 R3, RZ, RZ, UR4 ;  /* 0x00000004ff037e24 */ /* 0x000fe4000f8e00ff */
[----:B------:R-:W-:Y:S02]  /*1aa0*/  IMAD.U32 R2, RZ, RZ, UR5 ;  /* 0x00000005ff027e24 */ /* 0x000fe4000f8e00ff */
[----:B------:R-:W-:-:S02]  /*1ab0*/  IMAD.U32 R5, RZ, RZ, UR4 ;  /* 0x00000004ff057e24 */ /* 0x000fc4000f8e00ff */
[----:B------:R-:W-:-:S07]  /*1ac0*/  IMAD.U32 R4, RZ, RZ, UR5 ;  /* 0x00000005ff047e24 */ /* 0x000fce000f8e00ff */
.L_x_9:
[----:B------:R-:W-:-:S06]  /*1ad0*/  IMAD R17, R18, 0x4, R1 ;  /* 0x0000000412117824 */ /* 0x000fcc00078e0201 */
[----:B------:R-:W5:Y:S01]  /*1ae0*/  LDL R17, [R17+0x4] ;  /* 0x0000040011117983 */ /* 0x000f620000100800 */
[----:B------:R-:W-:Y:S01]  /*1af0*/  IMAD.SHL.U32 R19, R18, 0x20, RZ ;  /* 0x0000002012137824 */ /* 0x000fe200078e00ff */
[----:B------:R-:W-:-:S06]  /*1b00*/  UMOV UR4, URZ ;  /* 0x000000ff00047c82 */ /* 0x000fcc0008000000 */
.L_x_8:
        /* <DEDUP_REMOVED lines=10> */
[----:B------:R-:W4:Y:S04]  /*1bb0*/  @!P0 LDG.E R20, desc[UR6][R12.64] ;  /* 0x000000060c148981 */ /* 0x000f28000c1e1900 */
[----:B------:R-:W4:Y:S04]  /*1bc0*/  @P3 LDG.E R21, desc[UR6][R12.64+0x4c] ;  /* 0x00004c060c153981 */ /* 0x000f28000c1e1900 */
[----:B------:R-:W4:Y:S04]  /*1bd0*/  @!P0 LDG.E R23, desc[UR6][R12.64+0xc] ;  /* 0x00000c060c178981 */ /* 0x000f28000c1e1900 */
[----:B------:R-:W4:Y:S01]  /*1be0*/  @P4 LDG.E R25, desc[UR6][R12.64+0x54] ;  /* 0x000054060c194981 */ /* 0x000f22000c1e1900 */
[----:B--2---:R-:W-:-:S03]  /*1bf0*/  @!P0 LOP3.LUT R3, R3, R22, RZ, 0x3c, !PT ;  /* 0x0000001603038212 */ /* 0x004fc600078e3cff */
[----:B------:R-:W2:Y:S01]  /*1c00*/  @P4 LDG.E R22, desc[UR6][R12.64+0x60] ;  /* 0x000060060c164981 */ /* 0x000ea2000c1e1900 */
[----:B---3--:R-:W-:-:S03]  /*1c10*/  @P1 LOP3.LUT R3, R3, R26, RZ, 0x3c, !PT ;  /* 0x0000001a03031212 */ /* 0x008fc600078e3cff */
[----:B------:R-:W3:Y:S01]  /*1c20*/  @P5 LDG.E R26, desc[UR6][R12.64+0x74] ;  /* 0x000074060c1a5981 */ /* 0x000ee2000c1e1900 */
[----:B----4-:R-:W-:Y:S02]  /*1c30*/  @P2 LOP3.LUT R3, R3, R28, RZ, 0x3c, !PT ;  /* 0x0000001c03032212 */ /* 0x010fe400078e3cff */
[----:B------:R-:W-:Y:S02]  /*1c40*/  @!P0 LOP3.LUT R7, R7, R20, RZ, 0x3c, !PT ;  /* 0x0000001407078212 */ /* 0x000fe400078e3cff */
[----:B------:R-:W4:Y:S01]  /*1c50*/  @!P0 LDG.E R20, desc[UR6][R12.64+0x8] ;  /* 0x000008060c148981 */ /* 0x000f22000c1e1900 */
[----:B------:R-:W-:-:S03]  /*1c60*/  @P3 LOP3.LUT R3, R3, R21, RZ, 0x3c, !PT ;  /* 0x0000001503033212 */ /* 0x000fc600078e3cff */
[----:B------:R-:W3:Y:S01]  /*1c70*/  @!P0 LDG.E R21, desc[UR6][R12.64+0x4] ;  /* 0x000004060c158981 */ /* 0x000ee2000c1e1900 */
[----:B------:R-:W-:-:S03]  /*1c80*/  @!P0 LOP3.LUT R2, R2, R23, RZ, 0x3c, !PT ;  /* 0x0000001702028212 */ /* 0x000fc600078e3cff */
[----:B------:R-:W3:Y:S01]  /*1c90*/  @P1 LDG.E R23, desc[UR6][R12.64+0x20] ;  /* 0x000020060c171981 */ /* 0x000ee2000c1e1900 */
[----:B--2---:R-:W-:-:S03]  /*1ca0*/  @P4 LOP3.LUT R3, R3, R22, RZ, 0x3c, !PT ;  /* 0x0000001603034212 */ /* 0x004fc600078e3cff */
[----:B------:R-:W2:Y:S01]  /*1cb0*/  @P1 LDG.E R22, desc[UR6][R12.64+0x1c] ;  /* 0x00001c060c161981 */ /* 0x000ea2000c1e1900 */
[----:B----4-:R-:W-:-:S03]  /*1cc0*/  @!P0 LOP3.LUT R5, R5, R20, RZ, 0x3c, !PT ;  /* 0x0000001405058212 */ /* 0x010fc600078e3cff */
[----:B------:R-:W4:Y:S01]  /*1cd0*/  @P1 LDG.E R20, desc[UR6][R12.64+0x14] ;  /* 0x000014060c141981 */ /* 0x000f22000c1e1900 */
[----:B---3--:R-:W-:-:S03]  /*1ce0*/  @!P0 LOP3.LUT R4, R4, R21, RZ, 0x3c, !PT ;  /* 0x0000001504048212 */ /* 0x008fc600078e3cff */
[----:B------:R-:W3:Y:S01]  /*1cf0*/  @P1 LDG.E R21, desc[UR6][R12.64+0x18] ;  /* 0x000018060c151981 */ /* 0x000ee2000c1e1900 */
[----:B------:R-:W-:-:S03]  /*1d00*/  @P5 LOP3.LUT R3, R3, R26, RZ, 0x3c, !PT ;  /* 0x0000001a03035212 */ /* 0x000fc600078e3cff */
[----:B------:R-:W3:Y:S01]  /*1d10*/  @P6 LDG.E R26, desc[UR6][R12.64+0x88] ;  /* 0x000088060c1a6981 */ /* 0x000ee2000c1e1900 */
[----:B------:R-:W-:-:S03]  /*1d20*/  @P1 LOP3.LUT R2, R2, R23, RZ, 0x3c, !PT ;  /* 0x0000001702021212 */ /* 0x000fc600078e3cff */
[----:B------:R-:W3:Y:S01]  /*1d30*/  @P2 LDG.E R23, desc[UR6][R12.64+0x34] ;  /* 0x000034060c172981 */ /* 0x000ee2000c1e1900 */
[----:B--2---:R-:W-:-:S03]  /*1d40*/  @P1 LOP3.LUT R5, R5, R22, RZ, 0x3c, !PT ;  /* 0x0000001605051212 */ /* 0x004fc600078e3cff */
[----:B------:R-:W2:Y:S01]  /*1d50*/  @P2 LDG.E R22, desc[UR6][R12.64+0x30] ;  /* 0x000030060c162981 */ /* 0x000ea2000c1e1900 */
[----:B----4-:R-:W-:-:S03]  /*1d60*/  @P1 LOP3.LUT R7, R7, R20, RZ, 0x3c, !PT ;  /* 0x0000001407071212 */ /* 0x010fc600078e3cff */
[----:B------:R-:W4:Y:S01]  /*1d70*/  @P2 LDG.E R20, desc[UR6][R12.64+0x28] ;  /* 0x000028060c142981 */ /* 0x000f22000c1e1900 */
[----:B---3--:R-:W-:-:S03]  /*1d80*/  @P1 LOP3.LUT R4, R4, R21, RZ, 0x3c, !PT ;  /* 0x0000001504041212 */ /* 0x008fc600078e3cff */
        /* <DEDUP_REMOVED lines=21> */
[----:B------:R-:W-:Y:S02]  /*1ee0*/  @P4 LOP3.LUT R4, R4, R25, RZ, 0x3c, !PT ;  /* 0x0000001904044212 */ /* 0x000fe400078e3cff */
[----:B------:R-:W-:Y:S01]  /*1ef0*/  LOP3.LUT P0, RZ, R24, 0x80, RZ, 0xc0, !PT ;  /* 0x0000008018ff7812 */ /* 0x000fe2000780c0ff */
        /* <DEDUP_REMOVED lines=20> */
[----:B------:R-:W-:Y:S02]  /*2040*/  @P0 LOP3.LUT R3, R3, R26, RZ, 0x3c, !PT ;  /* 0x0000001a03030212 */ /* 0x000fe400078e3cff */
[----:B------:R-:W-:Y:S02]  /*2050*/  @P0 LOP3.LUT R2, R2, R23, RZ, 0x3c, !PT ;  /* 0x0000001702020212 */ /* 0x000fe400078e3cff */
[----:B--2---:R-:W-:Y:S02]  /*2060*/  @P0 LOP3.LUT R5, R5, R22, RZ, 0x3c, !PT ;  /* 0x0000001605050212 */ /* 0x004fe400078e3cff */
[----:B----4-:R-:W-:Y:S02]  /*2070*/  @P0 LOP3.LUT R7, R7, R20, RZ, 0x3c, !PT ;  /* 0x0000001407070212 */ /* 0x010fe400078e3cff */
[----:B---3--:R-:W-:-:S02]  /*2080*/  @P0 LOP3.LUT R4, R4, R21, RZ, 0x3c, !PT ;  /* 0x0000001504040212 */ /* 0x008fc400078e3cff */
[----:B------:R-:W-:-:S13]  /*2090*/  R2P PR, R24.B1, 0x7f ;  /* 0x0000007f18007804 */ /* 0x000fda0000001000 */
[----:B------:R-:W2:Y:S04]  /*20a0*/  @P0 LDG.E R20, desc[UR6][R12.64+0xa0] ;  /* 0x0000a0060c140981 */ /* 0x000ea8000c1e1900 */
[----:B------:R-:W3:Y:S04]  /*20b0*/  @P0 LDG.E R22, desc[UR6][R12.64+0xa8] ;  /* 0x0000a8060c160981 */ /* 0x000ee8000c1e1900 */
[----:B------:R-:W4:Y:S04]  /*20c0*/  @P0 LDG.E R21, desc[UR6][R12.64+0xa4] ;  /* 0x0000a4060c150981 */ /* 0x000f28000c1e1900 */
        /* <DEDUP_REMOVED lines=13> */
[----:B--2---:R-:W-:Y:S02]  /*21a0*/  @P0 LOP3.LUT R3, R3, R20, RZ, 0x3c, !PT ;  /* 0x0000001403030212 */ /* 0x004fe400078e3cff */
[----:B------:R-:W-:Y:S01]  /*21b0*/  LOP3.LUT P0, RZ, R24, 0x8000, RZ, 0xc0, !PT ;  /* 0x0000800018ff7812 */ /* 0x000fe2000780c0ff */
[----:B------:R-:W2:Y:S01]  /*21c0*/  @P2 LDG.E R20, desc[UR6][R12.64+0xd8] ;  /* 0x0000d8060c142981 */ /* 0x000ea2000c1e1900 */
[----:B---3--:R-:W-:-:S03]  /*21d0*/  @P1 LOP3.LUT R7, R7, R22, RZ, 0x3c, !PT ;  /* 0x0000001607071212 */ /* 0x008fc600078e3cff */
[----:B------:R-:W3:Y:S04]  /*21e0*/  @P1 LDG.E R22, desc[UR6][R12.64+0xc4] ;  /* 0x0000c4060c161981 */ /* 0x000ee8000c1e1900 */
[----:B------:R-:W2:Y:S01]  /*21f0*/  @P2 LDG.E R24, desc[UR6][R12.64+0xc8] ;  /* 0x0000c8060c182981 */ /* 0x000ea2000c1e1900 */
[----:B------:R-:W-:Y:S02]  /*2200*/  @P1 LOP3.LUT R4, R4, R25, RZ, 0x3c, !PT ;  /* 0x0000001904041212 */ /* 0x000fe400078e3cff */
[----:B----4-:R-:W-:Y:S01]  /*2210*/  @P1 LOP3.LUT R2, R2, R21, RZ, 0x3c, !PT ;  /* 0x0000001502021212 */ /* 0x010fe200078e3cff */
[----:B------:R-:W4:Y:S01]  /*2220*/  @P2 LDG.E R25, desc[UR6][R12.64+0xd4] ;  /* 0x0000d4060c192981 */ /* 0x000f22000c1e1900 */
[----:B------:R-:W-:-:S03]  /*2230*/  @P2 LOP3.LUT R4, R4, R23, RZ, 0x3c, !PT ;  /* 0x0000001704042212 */ /* 0x000fc600078e3cff */
[----:B------:R-:W4:Y:S01]  /*2240*/  @P3 LDG.E R21, desc[UR6][R12.64+0xe0] ;  /* 0x0000e0060c153981 */ /* 0x000f22000c1e1900 */
[----:B------:R-:W-:-:S03]  /*2250*/  @P2 LOP3.LUT R5, R5, R26, RZ, 0x3c, !PT ;  /* 0x0000001a05052212 */ /* 0x000fc600078e3cff */
[----:B------:R-:W4:Y:S04]  /*2260*/  @P3 LDG.E R23, desc[UR6][R12.64+0xe8] ;  /* 0x0000e8060c173981 */ /* 0x000f28000c1e1900 */
[----:B------:R-:W4:Y:S01]  /*2270*/  @P3 LDG.E R26, desc[UR6][R12.64+0xec] ;  /* 0x0000ec060c1a3981 */ /* 0x000f22000c1e1900 */
[----:B---3--:R-:W-:-:S03]  /*2280*/  @P1 LOP3.LUT R3, R3, R22, RZ, 0x3c, !PT ;  /* 0x0000001603031212 */ /* 0x008fc600078e3cff */
[----:B------:R-:W3:Y:S01]  /*2290*/  @P3 LDG.E R22, desc[UR6][R12.64+0xdc] ;  /* 0x0000dc060c163981 */ /* 0x000ee2000c1e1900 */
[----:B--2---:R-:W-:-:S03]  /*22a0*/  @P2 LOP3.LUT R7, R7, R24, RZ, 0x3c, !PT ;  /* 0x0000001807072212 */ /* 0x004fc600078e3cff */
[----:B------:R-:W2:Y:S01]  /*22b0*/  @P3 LDG.E R24, desc[UR6][R12.64+0xe4] ;  /* 0x0000e4060c183981 */ /* 0x000ea2000c1e1900 */
[----:B------:R-:W-:Y:S02]  /*22c0*/  @P2 LOP3.LUT R3, R3, R20, RZ, 0x3c, !PT ;  /* 0x0000001403032212 */ /* 0x000fe400078e3cff */
[----:B----4-:R-:W-:Y:S01]  /*22d0*/  @P2 LOP3.LUT R2, R2, R25, RZ, 0x3c, !PT ;  /* 0x0000001902022212 */ /* 0x010fe200078e3cff */
[----:B------:R-:W4:Y:S01]  /*22e0*/  @P4 LDG.E R20, desc[UR6][R12.64+0xf0] ;  /* 0x0000f0060c144981 */ /* 0x000f22000c1e1900 */
[----:B------:R-:W-:-:S03]  /*22f0*/  @P3 LOP3.LUT R4, R4, R21, RZ, 0x3c, !PT ;  /* 0x0000001504043212 */ /* 0x000fc600078e3cff */
        /* <DEDUP_REMOVED lines=10> */
[----:B----4-:R-:W-:-:S03]  /*23a0*/  @P4 LOP3.LUT R7, R7, R20, RZ, 0x3c, !PT ;  /* 0x0000001407074212 */ /* 0x010fc600078e3cff */
[----:B------:R-:W4:Y:S01]  /*23b0*/  @P5 LDG.E R20, desc[UR6][R12.64+0x10c] ;  /* 0x00010c060c145981 */ /* 0x000f22000c1e1900 */
[----:B------:R-:W-:-:S03]  /*23c0*/  @P4 LOP3.LUT R4, R4, R21, RZ, 0x3c, !PT ;  /* 0x0000001504044212 */ /* 0x000fc600078e3cff */
[----:B------:R-:W4:Y:S01]  /*23d0*/  @P5 LDG.E R21, desc[UR6][R12.64+0x110] ;  /* 0x000110060c155981 */ /* 0x000f22000c1e1900 */
[----:B------:R-:W-:-:S03]  /*23e0*/  @P4 LOP3.LUT R2, R2, R23, RZ, 0x3c, !PT ;  /* 0x0000001702024212 */ /* 0x000fc600078e3cff */
[----:B------:R-:W4:Y:S01]  /*23f0*/  @P6 LDG.E R23, desc[UR6][R12.64+0x11c] ;  /* 0x00011c060c176981 */ /* 0x000f22000c1e1900 */
[----:B------:R-:W-:-:S03]  /*2400*/  @P5 LOP3.LUT R7, R7, R26, RZ, 0x3c, !PT ;  /* 0x0000001a07075212 */ /* 0x000fc600078e3cff */
        /* <DEDUP_REMOVED lines=9> */
[----:B------:R-:W4:Y:S04]  /*24a0*/  @P6 LDG.E R21, desc[UR6][R12.64+0x124] ;  /* 0x000124060c156981 */ /* 0x000f28000c1e1900 */
[----:B------:R-:W4:Y:S01]  /*24b0*/  @P6 LDG.E R20, desc[UR6][R12.64+0x128] ;  /* 0x000128060c146981 */ /* 0x000f22000c1e1900 */
[----:B------:R-:W-:Y:S02]  /*24c0*/  @P6 LOP3.LUT R4, R4, R23, RZ, 0x3c, !PT ;  /* 0x0000001704046212 */ /* 0x000fe400078e3cff */
[----:B------:R-:W-:Y:S01]  /*24d0*/  @P6 LOP3.LUT R5, R5, R26, RZ, 0x3c, !PT ;  /* 0x0000001a05056212 */ /* 0x000fe200078e3cff */
[----:B------:R-:W4:Y:S04]  /*24e0*/  @P0 LDG.E R23, desc[UR6][R12.64+0x130] ;  /* 0x000130060c170981 */ /* 0x000f28000c1e1900 */
[----:B------:R-:W4:Y:S01]  /*24f0*/  @P0 LDG.E R26, desc[UR6][R12.64+0x13c] ;  /* 0x00013c060c1a0981 */ /* 0x000f22000c1e1900 */
[----:B---3--:R-:W-:-:S03]  /*2500*/  @P5 LOP3.LUT R3, R3, R22, RZ, 0x3c, !PT ;  /* 0x0000001603035212 */ /* 0x008fc600078e3cff */
[----:B------:R-:W3:Y:S01]  /*2510*/  @P0 LDG.E R22, desc[UR6][R12.64+0x12c] ;  /* 0x00012c060c160981 */ /* 0x000ee2000c1e1900 */
[----:B--2---:R-:W-:-:S03]  /*2520*/  @P6 LOP3.LUT R7, R7, R24, RZ, 0x3c, !PT ;  /* 0x0000001807076212 */ /* 0x004fc600078e3cff */
[----:B------:R-:W2:Y:S01]  /*2530*/  @P0 LDG.E R24, desc[UR6][R12.64+0x134] ;  /* 0x000134060c180981 */ /* 0x000ea2000c1e1900 */
[----:B------:R-:W-:-:S04]  /*2540*/  UIADD3 UR4, UPT, UPT, UR4, 0x10, URZ ;  /* 0x0000001004047890 */ /* 0x000fc8000fffe0ff */
[----:B------:R-:W-:Y:S01]  /*2550*/  UISETP.NE.AND UP0, UPT, UR4, 0x20, UPT ;  /* 0x000000200400788c */ /* 0x000fe2000bf05270 */
[----:B----4-:R-:W-:Y:S02]  /*2560*/  @P6 LOP3.LUT R2, R2, R21, RZ, 0x3c, !PT ;  /* 0x0000001502026212 */ /* 0x010fe400078e3cff */
[----:B------:R-:W-:Y:S02]  /*2570*/  @P6 LOP3.LUT R3, R3, R20, RZ, 0x3c, !PT ;  /* 0x0000001403036212 */ /* 0x000fe400078e3cff */
[----:B------:R-:W-:Y:S02]  /*2580*/  @P0 LOP3.LUT R2, R2, R25, RZ, 0x3c, !PT ;  /* 0x0000001902020212 */ /* 0x000fe400078e3cff */
[----:B------:R-:W-:Y:S02]  /*2590*/  @P0 LOP3.LUT R4, R4, R23, RZ, 0x3c, !PT ;  /* 0x0000001704040212 */ /* 0x000fe400078e3cff */
[----:B------:R-:W-:Y:S02]  /*25a0*/  @P0 LOP3.LUT R3, R3, R26, RZ, 0x3c, !PT ;  /* 0x0000001a03030212 */ /* 0x000fe400078e3cff */
[----:B---3--:R-:W-:-:S02]  /*25b0*/  @P0 LOP3.LUT R7, R7, R22, RZ, 0x3c, !PT ;  /* 0x0000001607070212 */ /* 0x008fc400078e3cff */
[----:B--2---:R-:W-:Y:S01]  /*25c0*/  @P0 LOP3.LUT R5, R5, R24, RZ, 0x3c, !PT ;  /* 0x0000001805050212 */ /* 0x004fe200078e3cff */
[----:B------:R-:W-:Y:S06]  /*25d0*/  BRA.U UP0, `(.L_x_8) ;  /* 0xfffffff5004c7547 */ /* 0x000fec000b83ffff */
[----:B------:R-:W-:-:S05]  /*25e0*/  VIADD R18, R18, 0x1 ;  /* 0x0000000112127836 */ /* 0x000fca0000000000 */
[----:B------:R-:W-:-:S13]  /*25f0*/  ISETP.NE.AND P0, PT, R18, 0x5, PT ;  /* 0x000000051200780c */ /* 0x000fda0003f05270 */
[----:B------:R-:W-:Y:S05]  /*2600*/  @P0 BRA `(.L_x_9) ;  /* 0xfffffff400300947 */ /* 0x000fea000383ffff */
[----:B------:R3:W-:Y:S04]  /*2610*/  STL [R1+0x4], R7 ;  /* 0x0000040701007387 */ /* 0x0007e80000100800 */
[----:B------:R3:W-:Y:S04]  /*2620*/  STL.64 [R1+0x8], R4 ;  /* 0x0000080401007387 */ /* 0x0007e80000100a00 */
[----:B------:R3:W-:Y:S02]  /*2630*/  STL.64 [R1+0x10], R2 ;  /* 0x0000100201007387 */ /* 0x0007e40000100a00 */
.L_x_3:
[----:B------:R-:W-:Y:S05]  /*2640*/  BSYNC.RECONVERGENT B1 ;  /* 0x0000000000017941 */ /* 0x000fea0003800200 */
.L_x_2:
[C---:B------:R-:W-:Y:S01]  /*2650*/  ISETP.GT.U32.AND P0, PT, R15.reuse, 0x3, PT ;  /* 0x000000030f00780c */ /* 0x040fe20003f04070 */
[----:B------:R-:W-:Y:S01]  /*2660*/  VIADD R16, R16, 0x1 ;  /* 0x0000000110107836 */ /* 0x000fe20000000000 */
[--C-:B------:R-:W-:Y:S02]  /*2670*/  SHF.R.U64 R15, R15, 0x2, R14.reuse ;  /* 0x000000020f0f7819 */ /* 0x100fe4000000120e */
[----:B------:R-:W-:Y:S02]  /*2680*/  ISETP.GT.U32.AND.EX P0, PT, R14, RZ, PT, P0 ;  /* 0x000000ff0e00720c */ /* 0x000fe40003f04100 */
[----:B------:R-:W-:-:S11]  /*2690*/  SHF.R.U32.HI R14, RZ, 0x2, R14 ;  /* 0x00000002ff0e7819 */ /* 0x000fd6000001160e */
[----:B------:R-:W-:Y:S05]  /*26a0*/  @P0 BRA `(.L_x_10) ;  /* 0xffffffd800cc0947 */ /* 0x000fea000383ffff */
.L_x_1:
[----:B------:R-:W-:Y:S05]  /*26b0*/  BSYNC.RECONVERGENT B0 ;  /* 0x0000000000007941 */ /* 0x000fea0003800200 */
.L_x_0:
[----:B------:R-:W4:Y:S02]  /*26c0*/  LDCU.64 UR4, c[0x0][0x390] ;  /* 0x00007200ff0477ac */ /* 0x000f240008000a00 */
[----:B----4-:R-:W-:-:S04]  /*26d0*/  ISETP.GE.U32.AND P0, PT, R9, UR4, PT ;  /* 0x0000000409007c0c */ /* 0x010fc8000bf06070 */
[----:B------:R-:W-:-:S13]  /*26e0*/  ISETP.GE.U32.AND.EX P0, PT, R8, UR5, PT, P0 ;  /* 0x0000000508007c0c */ /* 0x000fda000bf06100 */
[----:B------:R-:W-:Y:S05]  /*26f0*/  @P0 EXIT ;  /* 0x000000000000094d */ /* 0x000fea0003800000 */
[----:B------:R-:W-:Y:S01]  /*2700*/  IMAD.MOV.U32 R13, RZ, RZ, R4 ;  /* 0x000000ffff0d7224 */ /* 0x000fe200078e0004 */
[----:B------:R-:W4:Y:S01]  /*2710*/  LDCU.64 UR8, c[0x0][0x380] ;  /* 0x00007000ff0877ac */ /* 0x000f220008000a00 */
[----:B------:R-:W-:Y:S02]  /*2720*/  IMAD.MOV.U32 R12, RZ, RZ, R5 ;  /* 0x000000ffff0c7224 */ /* 0x000fe400078e0005 */
[----:B------:R-:W-:Y:S02]  /*2730*/  IMAD.MOV.U32 R11, RZ, RZ, R2 ;  /* 0x000000ffff0b7224 */ /* 0x000fe400078e0002 */
[----:B------:R-:W-:Y:S02]  /*2740*/  IMAD.MOV.U32 R10, RZ, RZ, R3 ;  /* 0x000000ffff0a7224 */ /* 0x000fe400078e0003 */
[----:B0123--:R-:W-:-:S07]  /*2750*/  IMAD.MOV.U32 R4, RZ, RZ, R7 ;  /* 0x000000ffff047224 */ /* 0x00ffce00078e0007 */
.L_x_11:
[----:B------:R-:W-:Y:S01]  /*2760*/  SHF.R.U32.HI R2, RZ, 0x2, R4 ;  /* 0x00000002ff027819 */ /* 0x000fe20000011604 */
[----:B------:R-:W-:Y:S02]  /*2770*/  IMAD.SHL.U32 R3, R10, 0x10, RZ ;  /* 0x000000100a037824 */ /* 0x000fe400078e00ff */
[----:B------:R-:W-:Y:S01]  /*2780*/  VIADD R6, R6, 0x587c5 ;  /* 0x000587c506067836 */ /* 0x000fe20000000000 */
[----:B------:R-:W-:Y:S01]  /*2790*/  LOP3.LUT R2, R2, R4, RZ, 0x3c, !PT ;  /* 0x0000000402027212 */ /* 0x000fe200078e3cff */
[----:B------:R-:W-:-:S04]  /*27a0*/  IMAD.MOV.U32 R7, RZ, RZ, 0x2f800000 ;  /* 0x2f800000ff077424 */ /* 0x000fc800078e00ff */
[----:B------:R-:W-:-:S05]  /*27b0*/  IMAD.SHL.U32 R4, R2, 0x2, RZ ;  /* 0x0000000202047824 */ /* 0x000fca00078e00ff */
[----:B------:R-:W-:Y:S02]  /*27c0*/  LOP3.LUT R3, R2, R4, R3, 0x96, !PT ;  /* 0x0000000402037212 */ /* 0x000fe400078e9603 */
[----:B----4-:R-:W-:Y:S02]  /*27d0*/  LEA R2, P0, R9, UR8, 0x2 ;  /* 0x0000000809027c11 */ /* 0x010fe4000f8010ff */
[----:B------:R-:W-:-:S05]  /*27e0*/  LOP3.LUT R5, R3, R10, RZ, 0x3c, !PT ;  /* 0x0000000a03057212 */ /* 0x000fca00078e3cff */
[----:B------:R-:W-:-:S05]  /*27f0*/  IMAD.IADD R3, R5, 0x1, R6 ;  /* 0x0000000105037824 */ /* 0x000fca00078e0206 */
[----:B------:R-:W-:Y:S02]  /*2800*/  I2FP.F32.U32 R4, R3 ;  /* 0x0000000300047245 */ /* 0x000fe40000201000 */
[----:B------:R-:W-:Y:S02]  /*2810*/  LEA.HI.X R3, R9, UR9, R8, 0x2, P0 ;  /* 0x0000000909037c11 */ /* 0x000fe400080f1408 */
[----:B------:R-:W-:Y:S01]  /*2820*/  IADD3 R9, P0, PT, R0, R9, RZ ;  /* 0x0000000900097210 */ /* 0x000fe20007f1e0ff */
[----:B------:R-:W-:Y:S01]  /*2830*/  FFMA R7, R4, R7, 1.1641532182693481445e-10 ;  /* 0x2f00000004077423 */ /* 0x000fe20000000007 */
[----:B------:R-:W-:Y:S02]  /*2840*/  IMAD.MOV.U32 R4, RZ, RZ, R13 ;  /* 0x000000ffff047224 */ /* 0x000fe400078e000d */
[----:B------:R-:W-:Y:S02]  /*2850*/  IMAD.MOV.U32 R13, RZ, RZ, R12 ;  /* 0x000000ffff0d7224 */ /* 0x000fe400078e000c */
[----:B------:R0:W-:Y:S01]  /*2860*/  STG.E desc[UR6][R2.64], R7 ;  /* 0x0000000702007986 */ /* 0x0001e2000c101906 */
[----:B------:R-:W-:Y:S01]  /*2870*/  IMAD.X R8, RZ, RZ, R8, P0 ;  /* 0x000000ffff087224 */ /* 0x000fe200000e0608 */
[----:B------:R-:W-:Y:S01]  /*2880*/  ISETP.GE.U32.AND P0, PT, R9, UR4, PT ;  /* 0x0000000409007c0c */ /* 0x000fe2000bf06070 */
[----:B------:R-:W-:-:S02]  /*2890*/  IMAD.MOV.U32 R12, RZ, RZ, R11 ;  /* 0x000000ffff0c7224 */ /* 0x000fc400078e000b */
[----:B------:R-:W-:Y:S01]  /*28a0*/  IMAD.MOV.U32 R11, RZ, RZ, R10 ;  /* 0x000000ffff0b7224 */ /* 0x000fe200078e000a */
[----:B------:R-:W-:Y:S01]  /*28b0*/  ISETP.GE.U32.AND.EX P0, PT, R8, UR5, PT, P0 ;  /* 0x0000000508007c0c */ /* 0x000fe2000bf06100 */
[----:B------:R-:W-:-:S12]  /*28c0*/  IMAD.MOV.U32 R10, RZ, RZ, R5 ;  /* 0x000000ffff0a7224 */ /* 0x000fd800078e0005 */
[----:B0-----:R-:W-:Y:S05]  /*28d0*/  @!P0 BRA `(.L_x_11) ;  /* 0xfffffffc00a08947 */ /* 0x001fea000383ffff */
[----:B------:R-:W-:Y:S05]  /*28e0*/  EXIT ;  /* 0x000000000000794d */ /* 0x000fea0003800000 */
.L_x_12:
[----:B------:R-:W-:-:S00]  /*28f0*/  BRA `(.L_x_12) ;  /* 0xfffffffc00fc7947 */ /* 0x000fc0000383ffff */
[----:B------:R-:W-:-:S00]  /*2900*/  NOP ;  /* 0x0000000000007918 */ /* 0x000fc00000000000 */
[----:B------:R-:W-:-:S00]  /*2910*/  NOP ;  /* 0x0000000000007918 */ /* 0x000fc00000000000 */
[----:B------:R-:W-:-:S00]  /*2920*/  NOP ;  /* 0x0000000000007918 */ /* 0x000fc00000000000 */
[----:B------:R-:W-:-:S00]  /*2930*/  NOP ;  /* 0x0000000000007918 */ /* 0x000fc00000000000 */
[----:B------:R-:W-:-:S00]  /*2940*/  NOP ;  /* 0x0000000000007918 */ /* 0x000fc00000000000 */
[----:B------:R-:W-:-:S00]  /*2950*/  NOP ;  /* 0x0000000000007918 */ /* 0x000fc00000000000 */
[----:B------:R-:W-:-:S00]  /*2960*/  NOP ;  /* 0x0000000000007918 */ /* 0x000fc00000000000 */
[----:B------:R-:W-:-:S00]  /*2970*/  NOP ;  /* 0x0000000000007918 */ /* 0x000fc00000000000 */
.L_x_13:


//--------------------- .nv.global.init           --------------------------
	.section	.nv.global.init,"aw",@progbits
	.align	4
.nv.global.init:
	.type		mrg32k3aM1SubSeq,@object
	.size		mrg32k3aM1SubSeq,(mrg32k3aM2SubSeq - mrg32k3aM1SubSeq)
mrg32k3aM1SubSeq:
        /*0000*/ 	.byte	0x0b, 0xcc, 0xee, 0x04, 0x73, 0x29, 0x8b, 0x6f, 0xf6, 0x53, 0x03, 0xf6, 0x23, 0xf6, 0xea, 0xda
        /* <DEDUP_REMOVED lines=125> */
	.type		mrg32k3aM2SubSeq,@object
	.size		mrg32k3aM2SubSeq,(mrg32k3aM1 - mrg32k3aM2SubSeq)
mrg32k3aM2SubSeq:
        /* <DEDUP_REMOVED lines=126> */
	.type		mrg32k3aM1,@object
	.size		mrg32k3aM1,(mrg32k3aM1Seq - mrg32k3aM1)
mrg32k3aM1:
        /* <DEDUP_REMOVED lines=144> */
	.type		mrg32k3aM1Seq,@object
	.size		mrg32k3aM1Seq,(mrg32k3aM2 - mrg32k3aM1Seq)
mrg32k3aM1Seq:
        /* <DEDUP_REMOVED lines=144> */
	.type		mrg32k3aM2,@object
	.size		mrg32k3aM2,(mrg32k3aM2Seq - mrg32k3aM2)
mrg32k3aM2:
        /* <DEDUP_REMOVED lines=144> */
	.type		mrg32k3aM2Seq,@object
	.size		mrg32k3aM2Seq,(precalc_xorwow_matrix - mrg32k3aM2Seq)
mrg32k3aM2Seq:
        /* <DEDUP_REMOVED lines=144> */
	.type		precalc_xorwow_matrix,@object
	.size		precalc_xorwow_matrix,(precalc_xorwow_offset_matrix - precalc_xorwow_matrix)
precalc_xorwow_matrix:
        /* <DEDUP_REMOVED lines=6400> */
	.type		precalc_xorwow_offset_matrix,@object
	.size		precalc_xorwow_offset_matrix,(.L_1 - precalc_xorwow_offset_matrix)
precalc_xorwow_offset_matrix:
        /* <DEDUP_REMOVED lines=6400> */
.L_1:


//--------------------- .nv.shared.reserved.0     --------------------------
	.section	.nv.shared.reserved.0,"aw",@nobits
	.weak		__nv_reservedSMEM_offset_0_alias
	.size		__nv_reservedSMEM_offset_0_alias, 0, 64
	.other		__nv_reservedSMEM_offset_0_alias,@"STO_CUDA_RESERVED_SHARED STV_DEFAULT"
__nv_reservedSMEM_offset_0_alias:
	.zero		0
	.zero		64


//--------------------- .nv.constant0._Z21generateRandomNumbersPfyy --------------------------
	.section	.nv.constant0._Z21generateRandomNumbersPfyy,"a",@progbits
	.sectionflags	@""
	.align	4
.nv.constant0._Z21generateRandomNumbersPfyy:
	.zero		920


//--------------------- SYMBOLS --------------------------

	.type		.nv.reservedSmem.offset0,@object
	.size		.nv.reservedSmem.offset0,0x4
